	.target	sm_90a

	.elftype	@"ET_EXEC"


//--------------------- .note.nv.tkinfo           --------------------------
	.section	.note.nv.tkinfo,"",@"SHT_NOTE"
	.sectionflags	@"SHF_NOTE_NV_TKINFO"
	.tkinfo
        /*0018*/ 	.word	0x00000002
        /*0030*/ 	.string	""
        /*0030*/ 	.string	"ptxas"
        /*0030*/ 	.string	"Cuda compilation tools, release 13.0, V13.0.88"
        /*0030*/ 	.string	"Build cuda_13.0.r13.0/compiler.36424714_0"
        /*0030*/ 	.string	"-arch sm_90a -m 64 "



//--------------------- .note.nv.cuinfo           --------------------------
	.section	.note.nv.cuinfo,"",@"SHT_NOTE"
	.sectionflags	@"SHF_NOTE_NV_CUINFO"
        /*0018*/ 	.short	0x0002
        /*001a*/ 	.short	0x005a
        /*001c*/ 	.short	0x0082
	.zero		2


//--------------------- .nv.info                  --------------------------
	.section	.nv.info,"",@"SHT_CUDA_INFO"
	.align	4


	//----- nvinfo : EIATTR_REGCOUNT
	.align		4
        /*0000*/ 	.byte	0x04, 0x2f
        /*0002*/ 	.short	(.L_15 - .L_14)
	.align		4
.L_14:
        /*0004*/ 	.word	index@(_ZN7cutlass13device_kernelINS_4gemm6kernel13GemmUniversalIN4cute5tupleIJiiiiEEENS1_10collective13CollectiveMmaINS1_34MainloopSm90TmaGmmaWarpSpecializedILi3ENS5_IJNS4_1CILi1EEESB_SB_EEENS1_35KernelTmaWarpSpecializedCooperativeEEENS5_IJNSA_ILi256EEESF_NSA_ILi128EEEEEENS_10bfloat16_tENS5_IJlSB_lEEESI_SJ_NS4_8TiledMMAINS4_8MMA_AtomIJNS4_4SM904GMMA28MMA_64x256x16_F32BF16BF16_SSILNSN_5MajorE0ELSP_0ELNSN_7ScaleInE1ELSQ_1EEEEEENS4_6LayoutINS5_IJNSA_ILi2EEESB_SB_EEENS5_IJSB_NSA_ILi0EEESW_EEEEENS5_IJNS4_10UnderscoreESZ_SZ_EEEEENS4_13SM90_TMA_LOADENS4_14ComposedLayoutINS4_7SwizzleILi3ELi4ELi3EEENS4_18smem_ptr_flag_bitsILi16EEENST_INS5_IJNSA_ILi8EEENSA_ILi64EEEEEENS5_IJS19_SB_EEEEEEEvNS4_8identityES12_S1D_vS1E_EENS_8epilogue10collective6detail29Sm90TmaWarpSpecializedAdapterINS1H_15DefaultEpilogueISI_SJ_SJ_NS1G_6thread17LinearCombinationISI_Li1EffLNS1L_9ScaleType4KindE0ELNS_15FloatRoundStyleE2ESI_EENS1_15EpilogueDefaultEEEEEvvEEEEvNT_6ParamsE)
        /*0008*/ 	.word	0x000000a8


	//----- nvinfo : EIATTR_FRAME_SIZE
	.align		4
.L_15:
        /*000c*/ 	.byte	0x04, 0x11
        /*000e*/ 	.short	(.L_17 - .L_16)
	.align		4
.L_16:
        /*0010*/ 	.word	index@(_ZN7cutlass13device_kernelINS_4gemm6kernel13GemmUniversalIN4cute5tupleIJiiiiEEENS1_10collective13CollectiveMmaINS1_34MainloopSm90TmaGmmaWarpSpecializedILi3ENS5_IJNS4_1CILi1EEESB_SB_EEENS1_35KernelTmaWarpSpecializedCooperativeEEENS5_IJNSA_ILi256EEESF_NSA_ILi128EEEEEENS_10bfloat16_tENS5_IJlSB_lEEESI_SJ_NS4_8TiledMMAINS4_8MMA_AtomIJNS4_4SM904GMMA28MMA_64x256x16_F32BF16BF16_SSILNSN_5MajorE0ELSP_0ELNSN_7ScaleInE1ELSQ_1EEEEEENS4_6LayoutINS5_IJNSA_ILi2EEESB_SB_EEENS5_IJSB_NSA_ILi0EEESW_EEEEENS5_IJNS4_10UnderscoreESZ_SZ_EEEEENS4_13SM90_TMA_LOADENS4_14ComposedLayoutINS4_7SwizzleILi3ELi4ELi3EEENS4_18smem_ptr_flag_bitsILi16EEENST_INS5_IJNSA_ILi8EEENSA_ILi64EEEEEENS5_IJS19_SB_EEEEEEEvNS4_8identityES12_S1D_vS1E_EENS_8epilogue10collective6detail29Sm90TmaWarpSpecializedAdapterINS1H_15DefaultEpilogueISI_SJ_SJ_NS1G_6thread17LinearCombinationISI_Li1EffLNS1L_9ScaleType4KindE0ELNS_15FloatRoundStyleE2ESI_EENS1_15EpilogueDefaultEEEEEvvEEEEvNT_6ParamsE)
        /*0014*/ 	.word	0x00000cf0


	//----- nvinfo : EIATTR_MIN_STACK_SIZE
	.align		4
.L_17:
        /*0018*/ 	.byte	0x04, 0x12
        /*001a*/ 	.short	(.L_19 - .L_18)
	.align		4
.L_18:
        /*001c*/ 	.word	index@(_ZN7cutlass13device_kernelINS_4gemm6kernel13GemmUniversalIN4cute5tupleIJiiiiEEENS1_10collective13CollectiveMmaINS1_34MainloopSm90TmaGmmaWarpSpecializedILi3ENS5_IJNS4_1CILi1EEESB_SB_EEENS1_35KernelTmaWarpSpecializedCooperativeEEENS5_IJNSA_ILi256EEESF_NSA_ILi128EEEEEENS_10bfloat16_tENS5_IJlSB_lEEESI_SJ_NS4_8TiledMMAINS4_8MMA_AtomIJNS4_4SM904GMMA28MMA_64x256x16_F32BF16BF16_SSILNSN_5MajorE0ELSP_0ELNSN_7ScaleInE1ELSQ_1EEEEEENS4_6LayoutINS5_IJNSA_ILi2EEESB_SB_EEENS5_IJSB_NSA_ILi0EEESW_EEEEENS5_IJNS4_10UnderscoreESZ_SZ_EEEEENS4_13SM90_TMA_LOADENS4_14ComposedLayoutINS4_7SwizzleILi3ELi4ELi3EEENS4_18smem_ptr_flag_bitsILi16EEENST_INS5_IJNSA_ILi8EEENSA_ILi64EEEEEENS5_IJS19_SB_EEEEEEEvNS4_8identityES12_S1D_vS1E_EENS_8epilogue10collective6detail29Sm90TmaWarpSpecializedAdapterINS1H_15DefaultEpilogueISI_SJ_SJ_NS1G_6thread17LinearCombinationISI_Li1EffLNS1L_9ScaleType4KindE0ELNS_15FloatRoundStyleE2ESI_EENS1_15EpilogueDefaultEEEEEvvEEEEvNT_6ParamsE)
        /*0020*/ 	.word	0x00000cf0
.L_19:


//--------------------- .nv.compat                --------------------------
	.section	.nv.compat,"",@"SHT_CUDA_COMPAT_INFO"
	.align	4
        /*0000*/ 	.byte	0x02, 0x09, 0x01, 0x00, 0x02, 0x02, 0x04, 0x00, 0x02, 0x05, 0x05, 0x00, 0x03, 0x07, 0x01, 0x01
        /*0010*/ 	.byte	0x02, 0x03, 0x01, 0x00, 0x02, 0x06, 0x01, 0x00, 0x04, 0x0b, 0x08, 0x00, 0x00, 0x00, 0x00, 0x00
        /*0020*/ 	.byte	0x00, 0x00, 0x00, 0x00


//--------------------- .nv.info._ZN7cutlass13device_kernelINS_4gemm6kernel13GemmUniversalIN4cute5tupleIJiiiiEEENS1_10collective13CollectiveMmaINS1_34MainloopSm90TmaGmmaWarpSpecializedILi3ENS5_IJNS4_1CILi1EEESB_SB_EEENS1_35KernelTmaWarpSpecializedCooperativeEEENS5_IJNSA_ILi256EEESF_NSA_ILi128EEEEEENS_10bfloat16_tENS5_IJlSB_lEEESI_SJ_NS4_8TiledMMAINS4_8MMA_AtomIJNS4_4SM904GMMA28MMA_64x256x16_F32BF16BF16_SSILNSN_5MajorE0ELSP_0ELNSN_7ScaleInE1ELSQ_1EEEEEENS4_6LayoutINS5_IJNSA_ILi2EEESB_SB_EEENS5_IJSB_NSA_ILi0EEESW_EEEEENS5_IJNS4_10UnderscoreESZ_SZ_EEEEENS4_13SM90_TMA_LOADENS4_14ComposedLayoutINS4_7SwizzleILi3ELi4ELi3EEENS4_18smem_ptr_flag_bitsILi16EEENST_INS5_IJNSA_ILi8EEENSA_ILi64EEEEEENS5_IJS19_SB_EEEEEEEvNS4_8identityES12_S1D_vS1E_EENS_8epilogue10collective6detail29Sm90TmaWarpSpecializedAdapterINS1H_15DefaultEpilogueISI_SJ_SJ_NS1G_6thread17LinearCombinationISI_Li1EffLNS1L_9ScaleType4KindE0ELNS_15FloatRoundStyleE2ESI_EENS1_15EpilogueDefaultEEEEEvvEEEEvNT_6ParamsE --------------------------
	.section	.nv.info._ZN7cutlass13device_kernelINS_4gemm6kernel13GemmUniversalIN4cute5tupleIJiiiiEEENS1_10collective13CollectiveMmaINS1_34MainloopSm90TmaGmmaWarpSpecializedILi3ENS5_IJNS4_1CILi1EEESB_SB_EEENS1_35KernelTmaWarpSpecializedCooperativeEEENS5_IJNSA_ILi256EEESF_NSA_ILi128EEEEEENS_10bfloat16_tENS5_IJlSB_lEEESI_SJ_NS4_8TiledMMAINS4_8MMA_AtomIJNS4_4SM904GMMA28MMA_64x256x16_F32BF16BF16_SSILNSN_5MajorE0ELSP_0ELNSN_7ScaleInE1ELSQ_1EEEEEENS4_6LayoutINS5_IJNSA_ILi2EEESB_SB_EEENS5_IJSB_NSA_ILi0EEESW_EEEEENS5_IJNS4_10UnderscoreESZ_SZ_EEEEENS4_13SM90_TMA_LOADENS4_14ComposedLayoutINS4_7SwizzleILi3ELi4ELi3EEENS4_18smem_ptr_flag_bitsILi16EEENST_INS5_IJNSA_ILi8EEENSA_ILi64EEEEEENS5_IJS19_SB_EEEEEEEvNS4_8identityES12_S1D_vS1E_EENS_8epilogue10collective6detail29Sm90TmaWarpSpecializedAdapterINS1H_15DefaultEpilogueISI_SJ_SJ_NS1G_6thread17LinearCombinationISI_Li1EffLNS1L_9ScaleType4KindE0ELNS_15FloatRoundStyleE2ESI_EENS1_15EpilogueDefaultEEEEEvvEEEEvNT_6ParamsE,"",@"SHT_CUDA_INFO"
	.sectionflags	@""
	.align	4


	//----- nvinfo : EIATTR_CUDA_API_VERSION
	.align		4
        /*0000*/ 	.byte	0x04, 0x37
        /*0002*/ 	.short	(.L_21 - .L_20)
.L_20:
        /*0004*/ 	.word	0x00000082


	//----- nvinfo : EIATTR_KPARAM_INFO
	.align		4
.L_21:
        /*0008*/ 	.byte	0x04, 0x17
        /*000a*/ 	.short	(.L_23 - .L_22)
.L_22:
        /*000c*/ 	.word	0x00000000
        /*0010*/ 	.short	0x0000
        /*0012*/ 	.short	0x0070
        /*0014*/ 	.byte	0x00, 0xf0, 0x01, 0x10


	//----- nvinfo : EIATTR_SPARSE_MMA_MASK
	.align		4
.L_23:
        /*0018*/ 	.byte	0x03, 0x50
        /*001a*/ 	.short	0x0000


	//----- nvinfo : EIATTR_MAXREG_COUNT
	.align		4
        /*001c*/ 	.byte	0x03, 0x1b
        /*001e*/ 	.short	0x00a8


	//----- nvinfo : EIATTR_NUM_BARRIERS
	.align		4
        /*0020*/ 	.byte	0x02, 0x4c
        /*0022*/ 	.byte	0x01
	.zero		1


	//----- nvinfo : EIATTR_EXTERNS
	.align		4
        /*0024*/ 	.byte	0x04, 0x0f
        /*0026*/ 	.short	(.L_25 - .L_24)


	//   ....[0]....
	.align		4
.L_24:
        /*0028*/ 	.word	index@(__assertfail)


	//----- nvinfo : EIATTR_ANNOTATIONS
	.align		4
.L_25:
        /*002c*/ 	.byte	0x04, 0x55
        /*002e*/ 	.short	(.L_27 - .L_26)


	//   ....[0]....
.L_26:
        /*0030*/ 	.word	0x00000001
        /*0034*/ 	.byte	0x70, 0x06, 0x00, 0x00, 0x01, 0x00, 0x00, 0x00, 0x90, 0x06, 0x00, 0x00, 0x01, 0x00, 0x00, 0x00
        /* <DEDUP_REMOVED lines=1382> */
        /*56a4*/ 	.byte	0x20, 0x2e, 0x02, 0x00, 0x01, 0x00, 0x00, 0x00, 0x40, 0x2e, 0x02, 0x00


	//----- nvinfo : EIATTR_MERCURY_ISA_VERSION
	.align		4
.L_27:
        /*56b0*/ 	.byte	0x03, 0x5f
        /*56b2*/ 	.short	0x0101


	//----- nvinfo : EIATTR_INT_WARP_WIDE_INSTR_OFFSETS
	.align		4
        /*56b4*/ 	.byte	0x04, 0x31
        /*56b6*/ 	.short	(.L_29 - .L_28)


	//   ....[0]....
.L_28:
        /*56b8*/ 	.word	0x000004e0


	//   ....[1]....
        /*56bc*/ 	.word	0x000004f0


	//   ....[2]....
        /*56c0*/ 	.word	0x00000580


	//----- nvinfo : EIATTR_COOP_GROUP_MASK_REGIDS
	.align		4
.L_29:
        /*56c4*/ 	.byte	0x04, 0x29
        /*56c6*/ 	.short	(.L_31 - .L_30)


	//   ....[0]....
.L_30:
        /*56c8*/ 	.word	0xffffffff


	//   ....[1]....
        /*56cc*/ 	.word	0xffffffff


	//   ....[2]....
        /*56d0*/ 	.word	0xffffffff


	//   ....[3]....
        /*56d4*/ 	.word	0xffffffff


	//   ....[4]....
        /*56d8*/ 	.word	0xffffffff


	//----- nvinfo : EIATTR_COOP_GROUP_INSTR_OFFSETS
	.align		4
.L_31:
        /*56dc*/ 	.byte	0x04, 0x28
        /*56de*/ 	.short	(.L_33 - .L_32)


	//   ....[0]....
.L_32:
        /*56e0*/ 	.word	0x00000070


	//   ....[1]....
        /*56e4*/ 	.word	0x00000080


	//   ....[2]....
        /*56e8*/ 	.word	0x000001a0


	//   ....[3]....
        /*56ec*/ 	.word	0x00000390


	//   ....[4]....
        /*56f0*/ 	.word	0x00001150


	//----- nvinfo : EIATTR_REG_RECONFIG
	.align		4
.L_33:
        /*56f4*/ 	.byte	0x01, 0x54
	.zero		2


	//----- nvinfo : EIATTR_SYSCALL_OFFSETS
	.align		4
        /*56f8*/ 	.byte	0x04, 0x46
        /*56fa*/ 	.short	(.L_35 - .L_34)


	//   ....[0]....
.L_34:
        /*56fc*/ 	.word	0x00001300


	//----- nvinfo : EIATTR_MBARRIER_INSTR_OFFSETS
	.align		4
.L_35:
        /*5700*/ 	.byte	0x04, 0x39
        /*5702*/ 	.short	(.L_37 - .L_36)


	//   ....[0]....
.L_36:
        /*5704*/ 	.word	0x00000320
        /*5708*/ 	.word	0x000000ff
        /*570c*/ 	.word	0x00000000
        /*5710*/ 	.short	0x0100
        /*5712*/ 	.byte	0x08
	.zero		1


	//   ....[1]....
        /*5714*/ 	.word	0x00000330
        /*5718*/ 	.word	0x000000ff
        /*571c*/ 	.word	0x00000018
        /*5720*/ 	.short	0x0100
        /*5722*/ 	.byte	0x08
	.zero		1


	//   ....[2]....
        /*5724*/ 	.word	0x00000340
        /*5728*/ 	.word	0x000000ff
        /*572c*/ 	.word	0x00000008
        /*5730*/ 	.short	0x0100
        /*5732*/ 	.byte	0x08
	.zero		1


	//   ....[3]....
        /*5734*/ 	.word	0x00000350
        /*5738*/ 	.word	0x000000ff
        /*573c*/ 	.word	0x00000020
        /*5740*/ 	.short	0x0100
        /*5742*/ 	.byte	0x08
	.zero		1


	//   ....[4]....
        /*5744*/ 	.word	0x00000360
        /*5748*/ 	.word	0x000000ff
        /*574c*/ 	.word	0x00000010
        /*5750*/ 	.short	0x0100
        /*5752*/ 	.byte	0x08
	.zero		1


	//   ....[5]....
        /*5754*/ 	.word	0x00000370
        /*5758*/ 	.word	0x000000ff
        /*575c*/ 	.word	0x00000028
        /*5760*/ 	.short	0x0100
        /*5762*/ 	.byte	0x08
	.zero		1


	//   ....[6]....
        /*5764*/ 	.word	0x00000600
        /*5768*/ 	.word	0x000000ff
        /*576c*/ 	.word	0x00000040
        /*5770*/ 	.short	0x0100
        /*5772*/ 	.byte	0x10
	.zero		1


	//   ....[7]....
        /*5774*/ 	.word	0x000006a0
        /*5778*/ 	.word	0x000000ff
        /*577c*/ 	.word	0x00000048
        /*5780*/ 	.short	0x0100
        /*5782*/ 	.byte	0x10
	.zero		1


	//   ....[8]....
        /*5784*/ 	.word	0x000013a0
        /*5788*/ 	.word	0x00000003
        /*578c*/ 	.word	0x00000000
        /*5790*/ 	.short	0x010a
        /*5792*/ 	.byte	0x3f
	.zero		1


	//   ....[9]....
        /*5794*/ 	.word	0x000013e0
        /*5798*/ 	.word	0x00000003
        /*579c*/ 	.word	0x00000000
        /*57a0*/ 	.short	0x010a
        /*57a2*/ 	.byte	0x3f
	.zero		1


	//   ....[10]....
        /*57a4*/ 	.word	0x000089c0
        /*57a8*/ 	.word	0x000000ff
        /*57ac*/ 	.word	0x00000000
        /*57b0*/ 	.short	0x010a
        /*57b2*/ 	.byte	0x0a
	.zero		1


	//   ....[11]....
        /*57b4*/ 	.word	0x00008a00
        /*57b8*/ 	.word	0x000000ff
        /*57bc*/ 	.word	0x00000000
        /*57c0*/ 	.short	0x010a
        /*57c2*/ 	.byte	0x0a
	.zero		1


	//   ....[12]....
        /*57c4*/ 	.word	0x00010aa0
        /*57c8*/ 	.word	0x000000ff
        /*57cc*/ 	.word	0x00000000
        /*57d0*/ 	.short	0x0101
        /*57d2*/ 	.byte	0x08
	.zero		1


	//   ....[13]....
        /*57d4*/ 	.word	0x00010cb0
        /*57d8*/ 	.word	0x000000ff
        /*57dc*/ 	.word	0x00000000
        /*57e0*/ 	.short	0x0101
        /*57e2*/ 	.byte	0x06
	.zero		1


	//   ....[14]....
        /*57e4*/ 	.word	0x00022940
        /*57e8*/ 	.word	0x0000000e
        /*57ec*/ 	.word	0x00000018
        /*57f0*/ 	.short	0x010a
        /*57f2*/ 	.byte	0x3f
	.zero		1


	//   ....[15]....
        /*57f4*/ 	.word	0x00022d40
        /*57f8*/ 	.word	0x00000002
        /*57fc*/ 	.word	0x00000048
        /*5800*/ 	.short	0x0101
        /*5802*/ 	.byte	0x3f
	.zero		1


	//   ....[16]....
        /*5804*/ 	.word	0x00023540
        /*5808*/ 	.word	0x00000004
        /*580c*/ 	.word	0x00000000
        /*5810*/ 	.short	0x010a
        /*5812*/ 	.byte	0x3f
	.zero		1


	//   ....[17]....
        /*5814*/ 	.word	0x000235d0
        /*5818*/ 	.word	0x00000003
        /*581c*/ 	.word	0x00000000
        /*5820*/ 	.short	0x010a
        /*5822*/ 	.byte	0x3f
	.zero		1


	//   ....[18]....
        /*5824*/ 	.word	0x00023660
        /*5828*/ 	.word	0x00000003
        /*582c*/ 	.word	0x00000000
        /*5830*/ 	.short	0x010a
        /*5832*/ 	.byte	0x3f
	.zero		1


	//   ....[19]....
        /*5834*/ 	.word	0x000236c0
        /*5838*/ 	.word	0x00000003
        /*583c*/ 	.word	0x00000000
        /*5840*/ 	.short	0x010a
        /*5842*/ 	.byte	0x3f
	.zero		1


	//   ....[20]....
        /*5844*/ 	.word	0x00023720
        /*5848*/ 	.word	0x00000004
        /*584c*/ 	.word	0x00000000
        /*5850*/ 	.short	0x010a
        /*5852*/ 	.byte	0x3f
	.zero		1


	//   ....[21]....
        /*5854*/ 	.word	0x000237f0
        /*5858*/ 	.word	0x0000000e
        /*585c*/ 	.word	0x00000018
        /*5860*/ 	.short	0x010a
        /*5862*/ 	.byte	0x3f
	.zero		1


	//   ....[22]....
        /*5864*/ 	.word	0x000238c0
        /*5868*/ 	.word	0x00000004
        /*586c*/ 	.word	0x00000000
        /*5870*/ 	.short	0x010a
        /*5872*/ 	.byte	0x3f
	.zero		1


	//   ....[23]....
        /*5874*/ 	.word	0x00023910
        /*5878*/ 	.word	0x00000003
        /*587c*/ 	.word	0x00000000
        /*5880*/ 	.short	0x010a
        /*5882*/ 	.byte	0x3f
	.zero		1


	//----- nvinfo : EIATTR_NUM_MBARRIERS
	.align		4
.L_37:
        /*5884*/ 	.byte	0x03, 0x38
        /*5886*/ 	.short	0x0008


	//----- nvinfo : EIATTR_EXIT_INSTR_OFFSETS
	.align		4
        /*5888*/ 	.byte	0x04, 0x1c
        /*588a*/ 	.short	(.L_39 - .L_38)


	//   ....[0]....
.L_38:
        /*588c*/ 	.word	0x00000700


	//   ....[1]....
        /*5890*/ 	.word	0x00001070


	//   ....[2]....
        /*5894*/ 	.word	0x00021ec0


	//   ....[3]....
        /*5898*/ 	.word	0x000225d0


	//   ....[4]....
        /*589c*/ 	.word	0x000236b0


	//----- nvinfo : EIATTR_MAX_THREADS
	.align		4
.L_39:
        /*58a0*/ 	.byte	0x04, 0x05
        /*58a2*/ 	.short	(.L_41 - .L_40)
.L_40:
        /*58a4*/ 	.word	0x00000180
        /*58a8*/ 	.word	0x00000001
        /*58ac*/ 	.word	0x00000001


	//----- nvinfo : EIATTR_CRS_STACK_SIZE
	.align		4
.L_41:
        /*58b0*/ 	.byte	0x04, 0x1e
        /*58b2*/ 	.short	(.L_43 - .L_42)
.L_42:
        /*58b4*/ 	.word	0x00000000


	//----- nvinfo : EIATTR_CBANK_PARAM_SIZE
	.align		4
.L_43:
        /*58b8*/ 	.byte	0x03, 0x19
        /*58ba*/ 	.short	0x0470


	//----- nvinfo : EIATTR_PARAM_CBANK
	.align		4
        /*58bc*/ 	.byte	0x04, 0x0a
        /*58be*/ 	.short	(.L_45 - .L_44)
	.align		4
.L_44:
        /*58c0*/ 	.word	index@(.nv.constant0._ZN7cutlass13device_kernelINS_4gemm6kernel13GemmUniversalIN4cute5tupleIJiiiiEEENS1_10collective13CollectiveMmaINS1_34MainloopSm90TmaGmmaWarpSpecializedILi3ENS5_IJNS4_1CILi1EEESB_SB_EEENS1_35KernelTmaWarpSpecializedCooperativeEEENS5_IJNSA_ILi256EEESF_NSA_ILi128EEEEEENS_10bfloat16_tENS5_IJlSB_lEEESI_SJ_NS4_8TiledMMAINS4_8MMA_AtomIJNS4_4SM904GMMA28MMA_64x256x16_F32BF16BF16_SSILNSN_5MajorE0ELSP_0ELNSN_7ScaleInE1ELSQ_1EEEEEENS4_6LayoutINS5_IJNSA_ILi2EEESB_SB_EEENS5_IJSB_NSA_ILi0EEESW_EEEEENS5_IJNS4_10UnderscoreESZ_SZ_EEEEENS4_13SM90_TMA_LOADENS4_14ComposedLayoutINS4_7SwizzleILi3ELi4ELi3EEENS4_18smem_ptr_flag_bitsILi16EEENST_INS5_IJNSA_ILi8EEENSA_ILi64EEEEEENS5_IJS19_SB_EEEEEEEvNS4_8identityES12_S1D_vS1E_EENS_8epilogue10collective6detail29Sm90TmaWarpSpecializedAdapterINS1H_15DefaultEpilogueISI_SJ_SJ_NS1G_6thread17LinearCombinationISI_Li1EffLNS1L_9ScaleType4KindE0ELNS_15FloatRoundStyleE2ESI_EENS1_15EpilogueDefaultEEEEEvvEEEEvNT_6ParamsE)
        /*58c4*/ 	.short	0x0210
        /*58c6*/ 	.short	0x0470


	//----- nvinfo : EIATTR_SW_WAR
	.align		4
.L_45:
        /*58c8*/ 	.byte	0x04, 0x36
        /*58ca*/ 	.short	(.L_47 - .L_46)
.L_46:
        /*58cc*/ 	.word	0x00000008
.L_47:


//--------------------- .nv.callgraph             --------------------------
	.section	.nv.callgraph,"",@"SHT_CUDA_CALLGRAPH"
	.align	4
	.sectionentsize	8
	.align		4
        /*0000*/ 	.word	0x00000000
	.align		4
        /*0004*/ 	.word	0xffffffff
	.align		4
        /*0008*/ 	.word	index@(_ZN7cutlass13device_kernelINS_4gemm6kernel13GemmUniversalIN4cute5tupleIJiiiiEEENS1_10collective13CollectiveMmaINS1_34MainloopSm90TmaGmmaWarpSpecializedILi3ENS5_IJNS4_1CILi1EEESB_SB_EEENS1_35KernelTmaWarpSpecializedCooperativeEEENS5_IJNSA_ILi256EEESF_NSA_ILi128EEEEEENS_10bfloat16_tENS5_IJlSB_lEEESI_SJ_NS4_8TiledMMAINS4_8MMA_AtomIJNS4_4SM904GMMA28MMA_64x256x16_F32BF16BF16_SSILNSN_5MajorE0ELSP_0ELNSN_7ScaleInE1ELSQ_1EEEEEENS4_6LayoutINS5_IJNSA_ILi2EEESB_SB_EEENS5_IJSB_NSA_ILi0EEESW_EEEEENS5_IJNS4_10UnderscoreESZ_SZ_EEEEENS4_13SM90_TMA_LOADENS4_14ComposedLayoutINS4_7SwizzleILi3ELi4ELi3EEENS4_18smem_ptr_flag_bitsILi16EEENST_INS5_IJNSA_ILi8EEENSA_ILi64EEEEEENS5_IJS19_SB_EEEEEEEvNS4_8identityES12_S1D_vS1E_EENS_8epilogue10collective6detail29Sm90TmaWarpSpecializedAdapterINS1H_15DefaultEpilogueISI_SJ_SJ_NS1G_6thread17LinearCombinationISI_Li1EffLNS1L_9ScaleType4KindE0ELNS_15FloatRoundStyleE2ESI_EENS1_15EpilogueDefaultEEEEEvvEEEEvNT_6ParamsE)
	.align		4
        /*000c*/ 	.word	index@(__assertfail)
	.align		4
        /*0010*/ 	.word	0x00000000
	.align		4
        /*0014*/ 	.word	0xfffffffe
	.align		4
        /*0018*/ 	.word	0x00000000
	.align		4
        /*001c*/ 	.word	0xfffffffd
	.align		4
        /*0020*/ 	.word	0x00000000
	.align		4
        /*0024*/ 	.word	0xfffffffc


//--------------------- .nv.constant4             --------------------------
	.section	.nv.constant4,"a",@progbits
	.align	8
	.align		8
.nv.constant4:
        /*0000*/ 	.dword	__assertfail
	.align		8
        /*0008*/ 	.dword	__unnamed_1
	.align		8
        /*0010*/ 	.dword	_ZN39_INTERNAL_9376dcf0_4_k_cu_446d5c98_28034cuda3std3__45__cpo5beginE
	.align		8
        /*0018*/ 	.dword	_ZN39_INTERNAL_9376dcf0_4_k_cu_446d5c98_28034cuda3std3__45__cpo3endE
	.align		8
        /*0020*/ 	.dword	_ZN39_INTERNAL_9376dcf0_4_k_cu_446d5c98_28034cuda3std3__45__cpo6cbeginE
	.align		8
        /*0028*/ 	.dword	_ZN39_INTERNAL_9376dcf0_4_k_cu_446d5c98_28034cuda3std3__45__cpo4cendE
	.align		8
        /*0030*/ 	.dword	_ZN39_INTERNAL_9376dcf0_4_k_cu_446d5c98_28034cuda3std3__441_GLOBAL__N__9376dcf0_4_k_cu_446d5c98_28036ignoreE
	.align		8
        /*0038*/ 	.dword	_ZN39_INTERNAL_9376dcf0_4_k_cu_446d5c98_28034cuda3std3__419piecewise_constructE
	.align		8
        /*0040*/ 	.dword	_ZN39_INTERNAL_9376dcf0_4_k_cu_446d5c98_28034cuda3std3__48in_placeE
	.align		8
        /*0048*/ 	.dword	_ZN39_INTERNAL_9376dcf0_4_k_cu_446d5c98_28034cuda3std6ranges3__45__cpo4swapE
	.align		8
        /*0050*/ 	.dword	_ZN39_INTERNAL_9376dcf0_4_k_cu_446d5c98_28034cuda3std6ranges3__45__cpo9iter_moveE
	.align		8
        /*0058*/ 	.dword	_ZN39_INTERNAL_9376dcf0_4_k_cu_446d5c98_28034cute7productE
	.align		8
        /*0060*/ 	.dword	_ZN39_INTERNAL_9376dcf0_4_k_cu_446d5c98_28034cute1_E
	.align		8
        /*0068*/ 	.dword	$str$22
	.align		8
        /*0070*/ 	.dword	$str$23


//--------------------- .text._ZN7cutlass13device_kernelINS_4gemm6kernel13GemmUniversalIN4cute5tupleIJiiiiEEENS1_10collective13CollectiveMmaINS1_34MainloopSm90TmaGmmaWarpSpecializedILi3ENS5_IJNS4_1CILi1EEESB_SB_EEENS1_35KernelTmaWarpSpecializedCooperativeEEENS5_IJNSA_ILi256EEESF_NSA_ILi128EEEEEENS_10bfloat16_tENS5_IJlSB_lEEESI_SJ_NS4_8TiledMMAINS4_8MMA_AtomIJNS4_4SM904GMMA28MMA_64x256x16_F32BF16BF16_SSILNSN_5MajorE0ELSP_0ELNSN_7ScaleInE1ELSQ_1EEEEEENS4_6LayoutINS5_IJNSA_ILi2EEESB_SB_EEENS5_IJSB_NSA_ILi0EEESW_EEEEENS5_IJNS4_10UnderscoreESZ_SZ_EEEEENS4_13SM90_TMA_LOADENS4_14ComposedLayoutINS4_7SwizzleILi3ELi4ELi3EEENS4_18smem_ptr_flag_bitsILi16EEENST_INS5_IJNSA_ILi8EEENSA_ILi64EEEEEENS5_IJS19_SB_EEEEEEEvNS4_8identityES12_S1D_vS1E_EENS_8epilogue10collective6detail29Sm90TmaWarpSpecializedAdapterINS1H_15DefaultEpilogueISI_SJ_SJ_NS1G_6thread17LinearCombinationISI_Li1EffLNS1L_9ScaleType4KindE0ELNS_15FloatRoundStyleE2ESI_EENS1_15EpilogueDefaultEEEEEvvEEEEvNT_6ParamsE --------------------------
	.section	.text._ZN7cutlass13device_kernelINS_4gemm6kernel13GemmUniversalIN4cute5tupleIJiiiiEEENS1_10collective13CollectiveMmaINS1_34MainloopSm90TmaGmmaWarpSpecializedILi3ENS5_IJNS4_1CILi1EEESB_SB_EEENS1_35KernelTmaWarpSpecializedCooperativeEEENS5_IJNSA_ILi256EEESF_NSA_ILi128EEEEEENS_10bfloat16_tENS5_IJlSB_lEEESI_SJ_NS4_8TiledMMAINS4_8MMA_AtomIJNS4_4SM904GMMA28MMA_64x256x16_F32BF16BF16_SSILNSN_5MajorE0ELSP_0ELNSN_7ScaleInE1ELSQ_1EEEEEENS4_6LayoutINS5_IJNSA_ILi2EEESB_SB_EEENS5_IJSB_NSA_ILi0EEESW_EEEEENS5_IJNS4_10UnderscoreESZ_SZ_EEEEENS4_13SM90_TMA_LOADENS4_14ComposedLayoutINS4_7SwizzleILi3ELi4ELi3EEENS4_18smem_ptr_flag_bitsILi16EEENST_INS5_IJNSA_ILi8EEENSA_ILi64EEEEEENS5_IJS19_SB_EEEEEEEvNS4_8identityES12_S1D_vS1E_EENS_8epilogue10collective6detail29Sm90TmaWarpSpecializedAdapterINS1H_15DefaultEpilogueISI_SJ_SJ_NS1G_6thread17LinearCombinationISI_Li1EffLNS1L_9ScaleType4KindE0ELNS_15FloatRoundStyleE2ESI_EENS1_15EpilogueDefaultEEEEEvvEEEEvNT_6ParamsE,"ax",@progbits
	.align	128
.text._ZN7cutlass13device_kernelINS_4gemm6kernel13GemmUniversalIN4cute5tupleIJiiiiEEENS1_10collective13CollectiveMmaINS1_34MainloopSm90TmaGmmaWarpSpecializedILi3ENS5_IJNS4_1CILi1EEESB_SB_EEENS1_35KernelTmaWarpSpecializedCooperativeEEENS5_IJNSA_ILi256EEESF_NSA_ILi128EEEEEENS_10bfloat16_tENS5_IJlSB_lEEESI_SJ_NS4_8TiledMMAINS4_8MMA_AtomIJNS4_4SM904GMMA28MMA_64x256x16_F32BF16BF16_SSILNSN_5MajorE0ELSP_0ELNSN_7ScaleInE1ELSQ_1EEEEEENS4_6LayoutINS5_IJNSA_ILi2EEESB_SB_EEENS5_IJSB_NSA_ILi0EEESW_EEEEENS5_IJNS4_10UnderscoreESZ_SZ_EEEEENS4_13SM90_TMA_LOADENS4_14ComposedLayoutINS4_7SwizzleILi3ELi4ELi3EEENS4_18smem_ptr_flag_bitsILi16EEENST_INS5_IJNSA_ILi8EEENSA_ILi64EEEEEENS5_IJS19_SB_EEEEEEEvNS4_8identityES12_S1D_vS1E_EENS_8epilogue10collective6detail29Sm90TmaWarpSpecializedAdapterINS1H_15DefaultEpilogueISI_SJ_SJ_NS1G_6thread17LinearCombinationISI_Li1EffLNS1L_9ScaleType4KindE0ELNS_15FloatRoundStyleE2ESI_EENS1_15EpilogueDefaultEEEEEvvEEEEvNT_6ParamsE:
        .type           _ZN7cutlass13device_kernelINS_4gemm6kernel13GemmUniversalIN4cute5tupleIJiiiiEEENS1_10collective13CollectiveMmaINS1_34MainloopSm90TmaGmmaWarpSpecializedILi3ENS5_IJNS4_1CILi1EEESB_SB_EEENS1_35KernelTmaWarpSpecializedCooperativeEEENS5_IJNSA_ILi256EEESF_NSA_ILi128EEEEEENS_10bfloat16_tENS5_IJlSB_lEEESI_SJ_NS4_8TiledMMAINS4_8MMA_AtomIJNS4_4SM904GMMA28MMA_64x256x16_F32BF16BF16_SSILNSN_5MajorE0ELSP_0ELNSN_7ScaleInE1ELSQ_1EEEEEENS4_6LayoutINS5_IJNSA_ILi2EEESB_SB_EEENS5_IJSB_NSA_ILi0EEESW_EEEEENS5_IJNS4_10UnderscoreESZ_SZ_EEEEENS4_13SM90_TMA_LOADENS4_14ComposedLayoutINS4_7SwizzleILi3ELi4ELi3EEENS4_18smem_ptr_flag_bitsILi16EEENST_INS5_IJNSA_ILi8EEENSA_ILi64EEEEEENS5_IJS19_SB_EEEEEEEvNS4_8identityES12_S1D_vS1E_EENS_8epilogue10collective6detail29Sm90TmaWarpSpecializedAdapterINS1H_15DefaultEpilogueISI_SJ_SJ_NS1G_6thread17LinearCombinationISI_Li1EffLNS1L_9ScaleType4KindE0ELNS_15FloatRoundStyleE2ESI_EENS1_15EpilogueDefaultEEEEEvvEEEEvNT_6ParamsE,@function
        .size           _ZN7cutlass13device_kernelINS_4gemm6kernel13GemmUniversalIN4cute5tupleIJiiiiEEENS1_10collective13CollectiveMmaINS1_34MainloopSm90TmaGmmaWarpSpecializedILi3ENS5_IJNS4_1CILi1EEESB_SB_EEENS1_35KernelTmaWarpSpecializedCooperativeEEENS5_IJNSA_ILi256EEESF_NSA_ILi128EEEEEENS_10bfloat16_tENS5_IJlSB_lEEESI_SJ_NS4_8TiledMMAINS4_8MMA_AtomIJNS4_4SM904GMMA28MMA_64x256x16_F32BF16BF16_SSILNSN_5MajorE0ELSP_0ELNSN_7ScaleInE1ELSQ_1EEEEEENS4_6LayoutINS5_IJNSA_ILi2EEESB_SB_EEENS5_IJSB_NSA_ILi0EEESW_EEEEENS5_IJNS4_10UnderscoreESZ_SZ_EEEEENS4_13SM90_TMA_LOADENS4_14ComposedLayoutINS4_7SwizzleILi3ELi4ELi3EEENS4_18smem_ptr_flag_bitsILi16EEENST_INS5_IJNSA_ILi8EEENSA_ILi64EEEEEENS5_IJS19_SB_EEEEEEEvNS4_8identityES12_S1D_vS1E_EENS_8epilogue10collective6detail29Sm90TmaWarpSpecializedAdapterINS1H_15DefaultEpilogueISI_SJ_SJ_NS1G_6thread17LinearCombinationISI_Li1EffLNS1L_9ScaleType4KindE0ELNS_15FloatRoundStyleE2ESI_EENS1_15EpilogueDefaultEEEEEvvEEEEvNT_6ParamsE,(.L_x_574 - _ZN7cutlass13device_kernelINS_4gemm6kernel13GemmUniversalIN4cute5tupleIJiiiiEEENS1_10collective13CollectiveMmaINS1_34MainloopSm90TmaGmmaWarpSpecializedILi3ENS5_IJNS4_1CILi1EEESB_SB_EEENS1_35KernelTmaWarpSpecializedCooperativeEEENS5_IJNSA_ILi256EEESF_NSA_ILi128EEEEEENS_10bfloat16_tENS5_IJlSB_lEEESI_SJ_NS4_8TiledMMAINS4_8MMA_AtomIJNS4_4SM904GMMA28MMA_64x256x16_F32BF16BF16_SSILNSN_5MajorE0ELSP_0ELNSN_7ScaleInE1ELSQ_1EEEEEENS4_6LayoutINS5_IJNSA_ILi2EEESB_SB_EEENS5_IJSB_NSA_ILi0EEESW_EEEEENS5_IJNS4_10UnderscoreESZ_SZ_EEEEENS4_13SM90_TMA_LOADENS4_14ComposedLayoutINS4_7SwizzleILi3ELi4ELi3EEENS4_18smem_ptr_flag_bitsILi16EEENST_INS5_IJNSA_ILi8EEENSA_ILi64EEEEEENS5_IJS19_SB_EEEEEEEvNS4_8identityES12_S1D_vS1E_EENS_8epilogue10collective6detail29Sm90TmaWarpSpecializedAdapterINS1H_15DefaultEpilogueISI_SJ_SJ_NS1G_6thread17LinearCombinationISI_Li1EffLNS1L_9ScaleType4KindE0ELNS_15FloatRoundStyleE2ESI_EENS1_15EpilogueDefaultEEEEEvvEEEEvNT_6ParamsE)
        .other          _ZN7cutlass13device_kernelINS_4gemm6kernel13GemmUniversalIN4cute5tupleIJiiiiEEENS1_10collective13CollectiveMmaINS1_34MainloopSm90TmaGmmaWarpSpecializedILi3ENS5_IJNS4_1CILi1EEESB_SB_EEENS1_35KernelTmaWarpSpecializedCooperativeEEENS5_IJNSA_ILi256EEESF_NSA_ILi128EEEEEENS_10bfloat16_tENS5_IJlSB_lEEESI_SJ_NS4_8TiledMMAINS4_8MMA_AtomIJNS4_4SM904GMMA28MMA_64x256x16_F32BF16BF16_SSILNSN_5MajorE0ELSP_0ELNSN_7ScaleInE1ELSQ_1EEEEEENS4_6LayoutINS5_IJNSA_ILi2EEESB_SB_EEENS5_IJSB_NSA_ILi0EEESW_EEEEENS5_IJNS4_10UnderscoreESZ_SZ_EEEEENS4_13SM90_TMA_LOADENS4_14ComposedLayoutINS4_7SwizzleILi3ELi4ELi3EEENS4_18smem_ptr_flag_bitsILi16EEENST_INS5_IJNSA_ILi8EEENSA_ILi64EEEEEENS5_IJS19_SB_EEEEEEEvNS4_8identityES12_S1D_vS1E_EENS_8epilogue10collective6detail29Sm90TmaWarpSpecializedAdapterINS1H_15DefaultEpilogueISI_SJ_SJ_NS1G_6thread17LinearCombinationISI_Li1EffLNS1L_9ScaleType4KindE0ELNS_15FloatRoundStyleE2ESI_EENS1_15EpilogueDefaultEEEEEvvEEEEvNT_6ParamsE,@"STO_CUDA_ENTRY STV_DEFAULT"
_ZN7cutlass13device_kernelINS_4gemm6kernel13GemmUniversalIN4cute5tupleIJiiiiEEENS1_10collective13CollectiveMmaINS1_34MainloopSm90TmaGmmaWarpSpecializedILi3ENS5_IJNS4_1CILi1EEESB_SB_EEENS1_35KernelTmaWarpSpecializedCooperativeEEENS5_IJNSA_ILi256EEESF_NSA_ILi128EEEEEENS_10bfloat16_tENS5_IJlSB_lEEESI_SJ_NS4_8TiledMMAINS4_8MMA_AtomIJNS4_4SM904GMMA28MMA_64x256x16_F32BF16BF16_SSILNSN_5MajorE0ELSP_0ELNSN_7ScaleInE1ELSQ_1EEEEEENS4_6LayoutINS5_IJNSA_ILi2EEESB_SB_EEENS5_IJSB_NSA_ILi0EEESW_EEEEENS5_IJNS4_10UnderscoreESZ_SZ_EEEEENS4_13SM90_TMA_LOADENS4_14ComposedLayoutINS4_7SwizzleILi3ELi4ELi3EEENS4_18smem_ptr_flag_bitsILi16EEENST_INS5_IJNSA_ILi8EEENSA_ILi64EEEEEENS5_IJS19_SB_EEEEEEEvNS4_8identityES12_S1D_vS1E_EENS_8epilogue10collective6detail29Sm90TmaWarpSpecializedAdapterINS1H_15DefaultEpilogueISI_SJ_SJ_NS1G_6thread17LinearCombinationISI_Li1EffLNS1L_9ScaleType4KindE0ELNS_15FloatRoundStyleE2ESI_EENS1_15EpilogueDefaultEEEEEvvEEEEvNT_6ParamsE:
[----:B------:R-:W0:Y:S02]  /*0000*/  LDC R1, c[0x0][0x28] ;  /* 0x00000a00ff017b82 */ /* 0x000e240000000800 */
[----:B0-----:R-:W-:Y:S01]  /*0010*/  VIADD R1, R1, 0xfffff310 ;  /* 0xfffff31001017836 */ /* 0x001fe20000000000 */
[----:B------:R-:W0:Y:S01]  /*0020*/  S2R R2, SR_TID.X ;  /* 0x0000000000027919 */ /* 0x000e220000002100 */
[----:B------:R-:W-:Y:S01]  /*0030*/  ELECT P0, URZ, PT ;  /* 0x00000000003f782f */ /* 0x000fe20003800000 */
[----:B------:R-:W-:Y:S01]  /*0040*/  BSSY B0, `(.L_x_0) ;  /* 0x0000015000007945 */ /* 0x000fe20003800000 */
[--C-:B0-----:R-:W-:Y:S02]  /*0050*/  SHF.R.U32.HI R0, RZ, 0x5, R2.reuse ;  /* 0x00000005ff007819 */ /* 0x101fe40000011602 */
[----:B------:R-:W-:-:S03]  /*0060*/  SHF.R.U32.HI R160, RZ, 0x7, R2 ;  /* 0x00000007ffa07819 */ /* 0x000fc60000011602 */
[----:B------:R-:W0:Y:S04]  /*0070*/  SHFL.IDX PT, R3, R0, RZ, 0x1f ;  /* 0x00001fff00037589 */ /* 0x000e2800000e0000 */
[----:B------:R-:W1:Y:S01]  /*0080*/  SHFL.IDX PT, R2, R160, RZ, 0x1f ;  /* 0x00001fffa0027589 */ /* 0x000e6200000e0000 */
[----:B0-----:R-:W-:Y:S02]  /*0090*/  R2UR UR10, R3 ;  /* 0x00000000030a72ca */ /* 0x001fe400000e0000 */
[----:B-1----:R-:W-:-:S11]  /*00a0*/  R2UR UR5, R2 ;  /* 0x00000000020572ca */ /* 0x002fd600000e0000 */
[----:B------:R-:W-:Y:S02]  /*00b0*/  USHF.R.S32.HI UR4, URZ, 0x1f, UR10 ;  /* 0x0000001f3f047899 */ /* 0x000fe4000801140a */
[----:B------:R-:W-:Y:S02]  /*00c0*/  ISETP.NE.OR P0, PT, RZ, UR10, !P0 ;  /* 0x0000000aff007c0c */ /* 0x000fe4000c705670 */
[----:B------:R-:W-:-:S04]  /*00d0*/  ULEA.HI UR4, UR4, UR10, URZ, 0x2 ;  /* 0x0000000a04047291 */ /* 0x000fc8000f8f103f */
[----:B------:R-:W-:-:S04]  /*00e0*/  ULOP3.LUT UR4, UR4, 0xfffffffc, URZ, 0xc0, !UPT ;  /* 0xfffffffc04047892 */ /* 0x000fc8000f8ec03f */
[----:B------:R-:W-:-:S03]  /*00f0*/  UIADD3 UR10, UR10, -UR4, URZ ;  /* 0x800000040a0a7290 */ /* 0x000fc6000fffe03f */
[----:B------:R-:W-:Y:S09]  /*0100*/  @P0 BRA `(.L_x_1) ;  /* 0x0000000000200947 */ /* 0x000ff20003800000 */
[----:B------:R-:W-:Y:S02]  /*0110*/  ULDC.64 UR6, c[0x0][0x198] ;  /* 0x0000660000067ab9 */ /* 0x000fe40000000a00 */
[----:B------:R-:W-:Y:S02]  /*0120*/  UIADD3 UR8, UP0, UR6, 0xf0, URZ ;  /* 0x000000f006087890 */ /* 0x000fe4000ff1e03f */
[----:B------:R-:W-:Y:S02]  /*0130*/  UIADD3 UR6, UP1, UR6, 0x1f0, URZ ;  /* 0x000001f006067890 */ /* 0x000fe4000ff3e03f */
[----:B------:R-:W-:Y:S02]  /*0140*/  UIADD3.X UR9, URZ, UR7, URZ, UP0, !UPT ;  /* 0x000000073f097290 */ /* 0x000fe400087fe43f */
[----:B------:R-:W-:-:S07]  /*0150*/  UIADD3.X UR7, URZ, UR7, URZ, UP1, !UPT ;  /* 0x000000073f077290 */ /* 0x000fce0008ffe43f */
[----:B------:R0:W-:Y:S02]  /*0160*/  UTMACCTL.PF [UR8] ;  /* 0x00000000080079b9 */ /* 0x0001e40008040000 */
[----:B------:R0:W-:Y:S02]  /*0170*/  UTMACCTL.PF [UR6] ;  /* 0x00000000060079b9 */ /* 0x0001e40008040000 */
[----:B0-----:R-:W-:Y:S01]  /*0180*/  NOP ;  /* 0x0000000000007918 */ /* 0x001fe20000000000 */
.L_x_1:
[----:B------:R-:W-:Y:S05]  /*0190*/  BSYNC B0 ;  /* 0x0000000000007941 */ /* 0x000fea0003800000 */
.L_x_0:
[----:B------:R-:W0:Y:S01]  /*01a0*/  SHFL.IDX PT, R2, R0, RZ, 0x1f ;  /* 0x00001fff00027589 */ /* 0x000e2200000e0000 */
[----:B------:R-:W-:Y:S01]  /*01b0*/  UISETP.NE.AND UP0, UPT, UR10, 0x3, UPT ;  /* 0x000000030a00788c */ /* 0x000fe2000bf05270 */
[----:B------:R-:W-:Y:S01]  /*01c0*/  ISETP.NE.AND P1, PT, RZ, UR5, PT ;  /* 0x00000005ff007c0c */ /* 0x000fe2000bf25270 */
[----:B------:R-:W-:Y:S02]  /*01d0*/  UIADD3 UR18, UR5, -0x1, URZ ;  /* 0xffffffff05127890 */ /* 0x000fe4000fffe03f */
[----:B------:R-:W-:Y:S02]  /*01e0*/  UISETP.EQ.OR UP0, UPT, UR10, URZ, !UP0 ;  /* 0x0000003f0a00728c */ /* 0x000fe4000c702670 */
[----:B------:R-:W-:Y:S02]  /*01f0*/  UISETP.GE.U32.AND UP1, UPT, UR18, 0x2, UPT ;  /* 0x000000021200788c */ /* 0x000fe4000bf26070 */
[----:B------:R-:W-:-:S04]  /*0200*/  UISETP.EQ.AND UP0, UPT, UR5, URZ, UP0 ;  /* 0x0000003f0500728c */ /* 0x000fc80008702270 */
[----:B------:R-:W-:-:S04]  /*0210*/  USEL UR38, URZ, 0x1, !UP0 ;  /* 0x000000013f267887 */ /* 0x000fc8000c000000 */
[----:B------:R-:W-:Y:S01]  /*0220*/  USEL UR38, UR38, 0x2, UP1 ;  /* 0x0000000226267887 */ /* 0x000fe20008800000 */
[----:B0-----:R-:W-:-:S13]  /*0230*/  ISETP.NE.AND P0, PT, R2, RZ, PT ;  /* 0x000000ff0200720c */ /* 0x001fda0003f05270 */
[----:B------:R-:W-:Y:S05]  /*0240*/  @P0 BRA `(.L_x_2) ;  /* 0x0000000000500947 */ /* 0x000fea0003800000 */
[----:B------:R-:W0:Y:S01]  /*0250*/  S2UR UR8, SR_CgaCtaId ;  /* 0x00000000000879c3 */ /* 0x000e220000008800 */
[----:B------:R-:W-:Y:S01]  /*0260*/  UMOV UR4, 0x400 ;  /* 0x0000040000047882 */ /* 0x000fe20000000000 */
[----:B------:R-:W-:Y:S01]  /*0270*/  UMOV UR5, 0x1 ;  /* 0x0000000100057882 */ /* 0x000fe20000000000 */
[----:B------:R-:W-:Y:S01]  /*0280*/  UMOV UR6, 0x100 ;  /* 0x0000010000067882 */ /* 0x000fe20000000000 */
[----:B------:R-:W-:Y:S01]  /*0290*/  ELECT P0, URZ, PT ;  /* 0x00000000003f782f */ /* 0x000fe20003800000 */
[----:B------:R-:W-:-:S04]  /*02a0*/  UIADD3 UR6, -UR6, 0x100000, URZ ;  /* 0x0010000006067890 */ /* 0x000fc8000fffe13f */
[----:B------:R-:W-:Y:S02]  /*02b0*/  USHF.L.U32 UR7, UR6, 0xb, URZ ;  /* 0x0000000b06077899 */ /* 0x000fe4000800063f */
[----:B------:R-:W-:Y:S02]  /*02c0*/  USHF.L.U32 UR6, UR6, 0x1, URZ ;  /* 0x0000000106067899 */ /* 0x000fe4000800063f */
[----:B0-----:R-:W-:Y:S02]  /*02d0*/  ULEA UR8, UR8, UR4, 0x18 ;  /* 0x0000000408087291 */ /* 0x001fe4000f8ec03f */
[----:B------:R-:W-:-:S04]  /*02e0*/  UIADD3 UR4, -UR5, 0x100000, URZ ;  /* 0x0010000005047890 */ /* 0x000fc8000fffe13f */
[----:B------:R-:W-:Y:S02]  /*02f0*/  USHF.L.U32 UR5, UR4, 0xb, URZ ;  /* 0x0000000b04057899 */ /* 0x000fe4000800063f */
[----:B------:R-:W-:Y:S01]  /*0300*/  USHF.L.U32 UR4, UR4, 0x1, URZ ;  /* 0x0000000104047899 */ /* 0x000fe2000800063f */
[----:B------:R-:W0:Y:S11]  /*0310*/  FENCE.VIEW.ASYNC.S ;  /* 0x00000000000073c6 */ /* 0x000e360000000000 */
[----:B0-----:R0:W1:Y:S01]  /*0320*/  SYNCS.EXCH.64 URZ, [UR8], UR4 ;  /* 0x00000004083f75b2 */ /* 0x0010620008000100 */
[----:B------:R0:W2:Y:S01]  /*0330*/  SYNCS.EXCH.64 URZ, [UR8+0x18], UR6 ;  /* 0x00001806083f75b2 */ /* 0x0000a20008000100 */
[----:B------:R0:W3:Y:S01]  /*0340*/  SYNCS.EXCH.64 URZ, [UR8+0x8], UR4 ;  /* 0x00000804083f75b2 */ /* 0x0000e20008000100 */
[----:B------:R0:W4:Y:S01]  /*0350*/  SYNCS.EXCH.64 URZ, [UR8+0x20], UR6 ;  /* 0x00002006083f75b2 */ /* 0x0001220008000100 */
[----:B------:R0:W0:Y:S01]  /*0360*/  SYNCS.EXCH.64 URZ, [UR8+0x10], UR4 ;  /* 0x00001004083f75b2 */ /* 0x0000220008000100 */
[----:B------:R0:W0:Y:S01]  /*0370*/  SYNCS.EXCH.64 URZ, [UR8+0x28], UR6 ;  /* 0x00002806083f75b2 */ /* 0x0000220008000100 */
[----:B------:R-:W-:Y:S01]  /*0380*/  NOP ;  /* 0x0000000000007918 */ /* 0x000fe20000000000 */
.L_x_2:
[----:B------:R-:W5:Y:S01]  /*0390*/  SHFL.IDX PT, R0, R0, RZ, 0x1f ;  /* 0x00001fff00007589 */ /* 0x000f6200000e0000 */
[----:B------:R-:W-:Y:S01]  /*03a0*/  ELECT P0, URZ, PT ;  /* 0x00000000003f782f */ /* 0x000fe20003800000 */
[----:B------:R-:W1:Y:S01]  /*03b0*/  S2UR UR17, SR_CTAID.Y ;  /* 0x00000000001179c3 */ /* 0x000e620000002600 */
[----:B0-----:R-:W-:Y:S01]  /*03c0*/  ULDC UR5, c[0x0][0x65c] ;  /* 0x0001970000057ab9 */ /* 0x001fe20000000800 */
[----:B------:R-:W-:Y:S01]  /*03d0*/  UMOV UR12, 0x20 ;  /* 0x00000020000c7882 */ /* 0x000fe20000000000 */
[----:B------:R-:W-:Y:S01]  /*03e0*/  UISETP.NE.AND UP2, UPT, UR5, 0x1, UPT ;  /* 0x000000010500788c */ /* 0x000fe2000bf45270 */
[----:B------:R-:W-:Y:S01]  /*03f0*/  NOP ;  /* 0x0000000000007918 */ /* 0x000fe20000000000 */
[----:B------:R-:W-:Y:S02]  /*0400*/  NOP ;  /* 0x0000000000007918 */ /* 0x000fe40000000000 */
[----:B------:R-:W-:Y:S01]  /*0410*/  UP2UR UR39, UPR, URZ, 0x4 ;  /* 0x000000043f277883 */ /* 0x000fe20008000000 */
[----:B------:R-:W0:Y:S01]  /*0420*/  S2UR UR4, SR_CTAID.X ;  /* 0x00000000000479c3 */ /* 0x000e220000002500 */
[----:B------:R-:W-:-:S02]  /*0430*/  PLOP3.LUT P2, PT, PT, PT, UP2, 0x80, 0x0 ;  /* 0x000000000000781c */ /* 0x000fc40003f4f028 */
[----:B------:R-:W-:Y:S02]  /*0440*/  PLOP3.LUT P4, PT, PT, PT, UP2, 0x80, 0x0 ;  /* 0x000000000000781c */ /* 0x000fe40003f8f028 */
[----:B------:R-:W-:Y:S01]  /*0450*/  PLOP3.LUT P3, PT, PT, PT, UP2, 0x80, 0x0 ;  /* 0x000000000000781c */ /* 0x000fe20003f6f028 */
[----:B------:R-:W-:Y:S01]  /*0460*/  @UP2 ULDC UR14, c[0x0][0x10] ;  /* 0x00000400000e2ab9 */ /* 0x000fe20000000800 */
[----:B------:R-:W-:Y:S01]  /*0470*/  @UP2 UMOV UR9, URZ ;  /* 0x0000003f00092c82 */ /* 0x000fe20008000000 */
[----:B------:R-:W-:Y:S01]  /*0480*/  @!UP2 ULDC UR11, c[0x0][0xc] ;  /* 0x00000300000baab9 */ /* 0x000fe20000000800 */
[----:B-----5:R-:W-:Y:S01]  /*0490*/  ISETP.NE.OR P0, PT, R0, RZ, !P0 ;  /* 0x000000ff0000720c */ /* 0x020fe20004705670 */
[----:B-1----:R-:W-:Y:S02]  /*04a0*/  @UP2 UMOV UR7, UR17 ;  /* 0x0000001100072c82 */ /* 0x002fe40008000000 */
[----:B------:R-:W-:Y:S01]  /*04b0*/  @UP2 UMOV UR8, UR7 ;  /* 0x0000000700082c82 */ /* 0x000fe20008000000 */
[----:B------:R-:W-:Y:S01]  /*04c0*/  @!UP2 UMOV UR7, UR17 ;  /* 0x000000110007ac82 */ /* 0x000fe20008000000 */
[----:B0-----:R-:W-:-:S08]  /*04d0*/  @UP2 UIMAD.WIDE.U32 UR14, UR4, UR14, UR8 ;  /* 0x0000000e040e22a5 */ /* 0x001fd0000f8e0008 */
[----:B------:R-:W-:Y:S01]  /*04e0*/  VOTEU.ALL UP0, P0 ;  /* 0x00000000003f7886 */ /* 0x000fe20000000000 */
[----:B------:R-:W-:Y:S01]  /*04f0*/  VOTEU.ALL UP1, P0 ;  /* 0x00000000003f7886 */ /* 0x000fe20000020000 */
[----:B------:R-:W-:-:S03]  /*0500*/  IMAD.U32 R2, RZ, RZ, UR14 ;  /* 0x0000000eff027e24 */ /* 0x000fc6000f8e00ff */
[----:B------:R-:W0:Y:S01]  /*0510*/  @!UP0 S2UR UR6, SR_CgaCtaId ;  /* 0x00000000000689c3 */ /* 0x000e220000008800 */
[----:B------:R-:W-:Y:S01]  /*0520*/  @!UP0 UMOV UR5, 0x400 ;  /* 0x0000040000058882 */ /* 0x000fe20000000000 */
[----:B------:R-:W-:-:S04]  /*0530*/  @!UP0 UIADD3 UR12, -UR12, 0x100000, URZ ;  /* 0x001000000c0c8890 */ /* 0x000fc8000fffe13f */
[----:B------:R-:W-:Y:S02]  /*0540*/  @!UP0 USHF.L.U32 UR13, UR12, 0xb, URZ ;  /* 0x0000000b0c0d8899 */ /* 0x000fe4000800063f */
[----:B------:R-:W-:Y:S01]  /*0550*/  @!UP0 USHF.L.U32 UR12, UR12, 0x1, URZ ;  /* 0x000000010c0c8899 */ /* 0x000fe2000800063f */
[----:B------:R-:W-:Y:S01]  /*0560*/  IMAD.U32 R3, RZ, RZ, UR15 ;  /* 0x0000000fff037e24 */ /* 0x000fe2000f8e00ff */
[----:B0-----:R-:W-:Y:S01]  /*0570*/  @!UP0 ULEA UR16, UR6, UR5, 0x18 ;  /* 0x0000000506108291 */ /* 0x001fe2000f8ec03f */
[----:B------:R-:W-:Y:S01]  /*0580*/  VOTEU.ALL UP0, P0 ;  /* 0x00000000003f7886 */ /* 0x000fe20000000000 */
[----:B------:R-:W-:Y:S01]  /*0590*/  PLOP3.LUT P0, PT, PT, PT, UP2, 0x80, 0x0 ;  /* 0x000000000000781c */ /* 0x000fe20003f0f028 */
[----:B------:R-:W-:Y:S01]  /*05a0*/  UMOV UR5, URZ ;  /* 0x0000003f00057c82 */ /* 0x000fe20008000000 */
[----:B------:R-:W-:Y:S01]  /*05b0*/  @UP2 UMOV UR6, URZ ;  /* 0x0000003f00062c82 */ /* 0x000fe20008000000 */
[----:B------:R-:W-:Y:S02]  /*05c0*/  @!UP2 UIMAD.WIDE.U32 UR8, UR11, UR7, UR4 ;  /* 0x000000070b08a2a5 */ /* 0x000fe4000f8e0004 */
[----:B------:R-:W-:-:S04]  /*05d0*/  @UP2 UIADD3 UR6, UR15, UR6, URZ ;  /* 0x000000060f062290 */ /* 0x000fc8000fffe03f */
[----:B------:R-:W-:Y:S01]  /*05e0*/  IMAD.U32 R5, RZ, RZ, UR9 ;  /* 0x00000009ff057e24 */ /* 0x000fe2000f8e00ff */
[----:B------:R-:W0:Y:S02]  /*05f0*/  FENCE.VIEW.ASYNC.S ;  /* 0x00000000000073c6 */ /* 0x000e240000000000 */
[----:B0-----:R0:W2:Y:S01]  /*0600*/  @!UP0 SYNCS.EXCH.64 URZ, [UR16+0x40], UR12 ;  /* 0x0000400c103f85b2 */ /* 0x0010a20008000100 */
[----:B------:R-:W-:Y:S01]  /*0610*/  @P2 IMAD.U32 R6, RZ, RZ, UR6 ;  /* 0x00000006ff062e24 */ /* 0x000fe2000f8e00ff */
[----:B------:R-:W-:Y:S01]  /*0620*/  MOV R4, UR8 ;  /* 0x0000000800047c02 */ /* 0x000fe20008000f00 */
[----:B------:R-:W-:Y:S01]  /*0630*/  @!P4 IMAD.MOV.U32 R6, RZ, RZ, R5 ;  /* 0x000000ffff06c224 */ /* 0x000fe200078e0005 */
[----:B------:R-:W-:Y:S01]  /*0640*/  @P0 MOV R7, R2 ;  /* 0x0000000200070202 */ /* 0x000fe20000000f00 */
[----:B------:R-:W-:Y:S02]  /*0650*/  IMAD.U32 R2, RZ, RZ, UR8 ;  /* 0x00000008ff027e24 */ /* 0x000fe4000f8e00ff */
[----:B------:R-:W-:Y:S01]  /*0660*/  IMAD.U32 R3, RZ, RZ, UR9 ;  /* 0x00000009ff037e24 */ /* 0x000fe2000f8e00ff */
[----:B------:R0:W-:Y:S01]  /*0670*/  STL [R1+0x200], R6 ;  /* 0x0002000601007387 */ /* 0x0001e20000100800 */
[----:B------:R-:W-:-:S05]  /*0680*/  @!P3 IMAD.MOV.U32 R7, RZ, RZ, R2 ;  /* 0x000000ffff07b224 */ /* 0x000fca00078e0002 */
[----:B------:R0:W-:Y:S01]  /*0690*/  STL [R1+0x204], R7 ;  /* 0x0002040701007387 */ /* 0x0001e20000100800 */
[----:B------:R0:W2:Y:S01]  /*06a0*/  @!UP1 SYNCS.EXCH.64 URZ, [UR16+0x48], UR12 ;  /* 0x0000480c103f95b2 */ /* 0x0000a20008000100 */
[----:B------:R-:W-:Y:S01]  /*06b0*/  NOP ;  /* 0x0000000000007918 */ /* 0x000fe20000000000 */
[----:B--234-:R-:W-:Y:S06]  /*06c0*/  BAR.SYNC.DEFER_BLOCKING 0x0 ;  /* 0x0000000000007b1d */ /* 0x01cfec0000010000 */
[----:B------:R-:W-:Y:S05]  /*06d0*/  @!P1 BRA `(.L_x_3) ;  /* 0x0000021400fc9947 */ /* 0x000fea0003800000 */
[----:B------:R-:W-:-:S06]  /*06e0*/  UISETP.GT.U32.AND UP0, UPT, UR18, 0x1, UPT ;  /* 0x000000011200788c */ /* 0x000fcc000bf04070 */
[----:B------:R-:W-:-:S13]  /*06f0*/  PLOP3.LUT P0, PT, PT, PT, UP0, 0x80, 0x0 ;  /* 0x000000000000781c */ /* 0x000fda0003f0f008 */
[----:B0-----:R-:W-:Y:S05]  /*0700*/  @P0 EXIT ;  /* 0x000000000000094d */ /* 0x001fea0003800000 */
[----:B------:R-:W-:Y:S01]  /*0710*/  ULDC.64 UR8, c[0x0][0x650] ;  /* 0x0001940000087ab9 */ /* 0x000fe20000000a00 */
[----:B------:R-:W-:Y:S01]  /*0720*/  UMOV UR40, 0xffffffff ;  /* 0xffffffff00287882 */ /* 0x000fe20000000000 */
[----:B------:R-:W-:Y:S01]  /*0730*/  ISETP.GE.U32.AND P0, PT, R7, UR8, PT ;  /* 0x0000000807007c0c */ /* 0x000fe2000bf06070 */
[----:B------:R-:W-:Y:S01]  /*0740*/  UMOV UR41, 0xffffffff ;  /* 0xffffffff00297882 */ /* 0x000fe20000000000 */
[----:B------:R-:W-:Y:S01]  /*0750*/  UMOV UR42, 0xffffffff ;  /* 0xffffffff002a7882 */ /* 0x000fe20000000000 */
[----:B------:R-:W-:Y:S02]  /*0760*/  PRMT R0, RZ, 0x7610, R0 ;  /* 0x00007610ff007816 */ /* 0x000fe40000000000 */
[----:B------:R-:W-:-:S13]  /*0770*/  ISETP.GE.U32.AND.EX P0, PT, R6, UR9, PT, P0 ;  /* 0x0000000906007c0c */ /* 0x000fda000bf06100 */
[----:B------:R-:W-:Y:S05]  /*0780*/  @P0 BRA `(.L_x_4) ;  /* 0x0000000400800947 */ /* 0x000fea0003800000 */
[----:B------:R-:W-:Y:S01]  /*0790*/  I2FP.F32.U32 R0, UR4 ;  /* 0x0000000400007c45 */ /* 0x000fe20008201000 */
[----:B------:R-:W-:Y:S01]  /*07a0*/  ULDC.64 UR16, c[0x0][0x628] ;  /* 0x00018a0000107ab9 */ /* 0x000fe20000000a00 */
[----:B------:R-:W-:Y:S01]  /*07b0*/  ULDC UR6, c[0x0][0x150] ;  /* 0x0000540000067ab9 */ /* 0x000fe20000000800 */
[----:B------:R-:W-:Y:S01]  /*07c0*/  ISETP.NE.U32.AND P0, PT, RZ, UR16, PT ;  /* 0x00000010ff007c0c */ /* 0x000fe2000bf05070 */
[----:B------:R-:W-:Y:S01]  /*07d0*/  ULDC UR15, c[0x0][0x630] ;  /* 0x00018c00000f7ab9 */ /* 0x000fe20000000800 */
[----:B------:R-:W-:Y:S01]  /*07e0*/  FMUL R0, R0, UR6 ;  /* 0x0000000600007c20 */ /* 0x000fe20008400000 */
[----:B------:R-:W-:Y:S01]  /*07f0*/  R2UR UR18, R7 ;  /* 0x00000000071272ca */ /* 0x000fe200000e0000 */
[----:B------:R-:W-:Y:S01]  /*0800*/  ULDC UR20, c[0x0][0x154] ;  /* 0x0000550000147ab9 */ /* 0x000fe20000000800 */
[----:B------:R-:W-:Y:S01]  /*0810*/  ISETP.NE.AND.EX P0, PT, RZ, UR17, PT, P0 ;  /* 0x00000011ff007c0c */ /* 0x000fe2000bf05300 */
[----:B------:R0:W1:Y:S01]  /*0820*/  F2I.U32.TRUNC.NTZ R2, R0 ;  /* 0x0000000000027305 */ /* 0x000062000020f000 */
[----:B------:R-:W-:-:S02]  /*0830*/  R2UR UR19, R6 ;  /* 0x00000000061372ca */ /* 0x000fc400000e0000 */
[----:B------:R-:W-:Y:S02]  /*0840*/  R2UR UR8, R7 ;  /* 0x00000000070872ca */ /* 0x000fe400000e0000 */
[----:B------:R-:W-:-:S07]  /*0850*/  R2UR UR9, R6 ;  /* 0x00000000060972ca */ /* 0x000fce00000e0000 */
[----:B0-----:R-:W-:Y:S08]  /*0860*/  @!P0 BRA `(.L_x_5) ;  /* 0x0000000000308947 */ /* 0x001ff00003800000 */
[----:B------:R-:W-:Y:S01]  /*0870*/  R2UR UR8, R7 ;  /* 0x00000000070872ca */ /* 0x000fe200000e0000 */
[----:B------:R-:W-:Y:S01]  /*0880*/  ULDC UR6, c[0x0][0x634] ;  /* 0x00018d0000067ab9 */ /* 0x000fe20000000800 */
[----:B------:R-:W-:-:S11]  /*0890*/  R2UR UR14, R6 ;  /* 0x00000000060e72ca */ /* 0x000fd600000e0000 */
[----:B------:R-:W-:-:S04]  /*08a0*/  UIADD3 UR6, UP0, UR8, UR6, URZ ;  /* 0x0000000608067290 */ /* 0x000fc8000ff1e03f */
[----:B------:R-:W-:-:S04]  /*08b0*/  UIADD3.X UR14, URZ, UR14, URZ, UP0, !UPT ;  /* 0x0000000e3f0e7290 */ /* 0x000fc800087fe43f */
[----:B------:R-:W-:-:S04]  /*08c0*/  UIMAD.WIDE.U32 UR8, UR14, UR16, URZ ;  /* 0x000000100e0872a5 */ /* 0x000fc8000f8e003f */
[----:B------:R-:W-:Y:S02]  /*08d0*/  UIMAD.WIDE.U32 UR10, UP0, UR6, UR17, UR8 ;  /* 0x00000011060a72a5 */ /* 0x000fe4000f800008 */
[----:B------:R-:W-:Y:S02]  /*08e0*/  UIMAD.WIDE.U32 UR8, UR6, UR16, URZ ;  /* 0x00000010060872a5 */ /* 0x000fe4000f8e003f */
[----:B------:R-:W-:Y:S02]  /*08f0*/  UIADD3.X UR13, URZ, URZ, URZ, UP0, !UPT ;  /* 0x0000003f3f0d7290 */ /* 0x000fe400087fe43f */
[----:B------:R-:W-:Y:S01]  /*0900*/  UIADD3 URZ, UP0, UR9, UR10, URZ ;  /* 0x0000000a093f7290 */ /* 0x000fe2000ff1e03f */
[----:B------:R-:W-:-:S03]  /*0910*/  UMOV UR12, UR11 ;  /* 0x0000000b000c7c82 */ /* 0x000fc60008000000 */
[----:B------:R-:W-:-:S12]  /*0920*/  UIMAD.WIDE.U32.X UR8, UR14, UR17, UR12, UP0 ;  /* 0x000000110e0872a5 */ /* 0x000fd800080e040c */
.L_x_5:
[----:B------:R-:W-:Y:S01]  /*0930*/  USHF.R.U64 UR42, UR8, UR15, UR9 ;  /* 0x0000000f082a7299 */ /* 0x000fe20008001209 */
[----:B------:R-:W-:Y:S01]  /*0940*/  I2FP.F32.U32 R0, UR7 ;  /* 0x0000000700007c45 */ /* 0x000fe20008201000 */
[----:B------:R-:W-:Y:S01]  /*0950*/  USHF.R.U32.HI UR5, URZ, UR15, UR9 ;  /* 0x0000000f3f057299 */ /* 0x000fe20008011609 */
[----:B-1----:R-:W-:Y:S01]  /*0960*/  R2UR UR12, R2 ;  /* 0x00000000020c72ca */ /* 0x002fe200000e0000 */
[----:B------:R-:W-:Y:S02]  /*0970*/  UIADD3 UR6, UP0, URZ, -UR42, URZ ;  /* 0x8000002a3f067290 */ /* 0x000fe4000ff1e03f */
[----:B------:R-:W-:Y:S01]  /*0980*/  FMUL R0, R0, UR20 ;  /* 0x0000001400007c20 */ /* 0x000fe20008400000 */
[----:B------:R-:W-:Y:S01]  /*0990*/  ULDC.64 UR8, c[0x0][0x620] ;  /* 0x0001880000087ab9 */ /* 0x000fe20000000a00 */
[----:B------:R-:W-:Y:S01]  /*09a0*/  UIADD3.X UR5, URZ, ~UR5, URZ, UP0, !UPT ;  /* 0x800000053f057290 */ /* 0x000fe200087fe43f */
[----:B------:R-:W-:Y:S01]  /*09b0*/  UMOV UR10, UR18 ;  /* 0x00000012000a7c82 */ /* 0x000fe20008000000 */
[----:B------:R-:W-:-:S02]  /*09c0*/  UMOV UR11, UR19 ;  /* 0x00000013000b7c82 */ /* 0x000fc40008000000 */
[----:B------:R-:W-:Y:S01]  /*09d0*/  UIMAD UR5, UR5, UR8, URZ ;  /* 0x00000008050572a4 */ /* 0x000fe2000f8e023f */
[----:B------:R-:W0:Y:S01]  /*09e0*/  F2I.U32.TRUNC.NTZ R0, R0 ;  /* 0x0000000000007305 */ /* 0x000e22000020f000 */
[----:B------:R-:W-:Y:S02]  /*09f0*/  UIMAD.WIDE.U32 UR10, UR6, UR8, UR10 ;  /* 0x00000008060a72a5 */ /* 0x000fe4000f8e000a */
[----:B------:R-:W-:Y:S01]  /*0a00*/  UIMAD UR6, UR6, UR9, UR5 ;  /* 0x00000009060672a4 */ /* 0x000fe2000f8e0205 */
[----:B------:R-:W-:Y:S01]  /*0a10*/  ULDC UR21, c[0x0][0x658] ;  /* 0x0001960000157ab9 */ /* 0x000fe20000000800 */
[----:B------:R-:W-:Y:S02]  /*0a20*/  UMOV UR19, 0xffffffff ;  /* 0xffffffff00137882 */ /* 0x000fe40000000000 */
[----:B------:R-:W-:Y:S01]  /*0a30*/  UIADD3 UR6, UR11, UR6, URZ ;  /* 0x000000060b067290 */ /* 0x000fe2000fffe03f */
[----:B------:R-:W-:Y:S01]  /*0a40*/  ULDC UR15, c[0x0][0x618] ;  /* 0x00018600000f7ab9 */ /* 0x000fe20000000800 */
[----:B------:R-:W-:Y:S01]  /*0a50*/  ULDC.64 UR8, c[0x0][0x640] ;  /* 0x0001900000087ab9 */ /* 0x000fe20000000a00 */
[----:B------:R-:W-:Y:S01]  /*0a60*/  USHF.L.U32 UR11, UR19, UR21, URZ ;  /* 0x00000015130b7299 */ /* 0x000fe2000800063f */
[----:B------:R-:W-:Y:S01]  /*0a70*/  ISETP.NE.U32.AND P0, PT, RZ, UR8, PT ;  /* 0x00000008ff007c0c */ /* 0x000fe2000bf05070 */
[----:B------:R-:W-:-:S02]  /*0a80*/  USHF.R.U64 UR19, UR10, UR15, UR6 ;  /* 0x0000000f0a137299 */ /* 0x000fc40008001206 */
[----:B------:R-:W-:Y:S01]  /*0a90*/  USHF.R.U32.HI UR10, URZ, UR15, UR6 ;  /* 0x0000000f3f0a7299 */ /* 0x000fe20008011606 */
[----:B0-----:R-:W-:Y:S01]  /*0aa0*/  R2UR UR14, R0 ;  /* 0x00000000000e72ca */ /* 0x001fe200000e0000 */
[----:B------:R-:W-:Y:S01]  /*0ab0*/  ULDC UR17, c[0x0][0x608] ;  /* 0x0001820000117ab9 */ /* 0x000fe20000000800 */
[----:B------:R-:W-:Y:S01]  /*0ac0*/  ISETP.NE.AND.EX P0, PT, RZ, UR9, PT, P0 ;  /* 0x00000009ff007c0c */ /* 0x000fe2000bf05300 */
[----:B------:R-:W-:Y:S02]  /*0ad0*/  USHF.R.U64 UR23, UR19, UR17, UR10 ;  /* 0x0000001113177299 */ /* 0x000fe4000800120a */
[----:B------:R-:W-:Y:S01]  /*0ae0*/  USHF.R.U32.HI UR10, URZ, UR17, UR10 ;  /* 0x000000113f0a7299 */ /* 0x000fe2000801160a */
[----:B------:R-:W-:Y:S01]  /*0af0*/  UMOV UR16, 0x1 ;  /* 0x0000000100107882 */ /* 0x000fe20000000000 */
[----:B------:R-:W-:Y:S02]  /*0b00*/  UIADD3 UR12, -UR12, URZ, URZ ;  /* 0x0000003f0c0c7290 */ /* 0x000fe4000fffe13f */
[----:B------:R-:W-:-:S02]  /*0b10*/  USHF.R.U64 UR24, UR23, UR21, UR10 ;  /* 0x0000001517187299 */ /* 0x000fc4000800120a */
[----:B------:R-:W-:Y:S01]  /*0b20*/  USHF.L.U32 UR6, UR16, UR21, URZ ;  /* 0x0000001510067299 */ /* 0x000fe2000800063f */
[----:B------:R-:W-:Y:S01]  /*0b30*/  ULDC UR13, c[0x0][0x144] ;  /* 0x00005100000d7ab9 */ /* 0x000fe20000000800 */
[----:B------:R-:W-:Y:S01]  /*0b40*/  ULDC UR5, c[0x0][0x600] ;  /* 0x0001800000057ab9 */ /* 0x000fe20000000800 */
[----:B------:R-:W-:Y:S02]  /*0b50*/  ULOP3.LUT UR16, URZ, UR11, URZ, 0x33, !UPT ;  /* 0x0000000b3f107292 */ /* 0x000fe4000f8e333f */
[----:B------:R-:W-:Y:S02]  /*0b60*/  USHF.R.U32.HI UR11, URZ, UR21, UR10 ;  /* 0x000000153f0b7299 */ /* 0x000fe4000801160a */
[----:B------:R-:W-:Y:S02]  /*0b70*/  UIADD3 UR18, UR5, -0x1, URZ ;  /* 0xffffffff05127890 */ /* 0x000fe4000fffe03f */
[----:B------:R-:W-:Y:S02]  /*0b80*/  UIADD3 UR20, -UR14, URZ, URZ ;  /* 0x0000003f0e147290 */ /* 0x000fe4000fffe13f */
[----:B------:R-:W-:Y:S01]  /*0b90*/  UIMAD UR4, UR13, UR12, UR4 ;  /* 0x0000000c0d0472a4 */ /* 0x000fe2000f8e0204 */
[----:B------:R-:W-:Y:S01]  /*0ba0*/  ULDC UR25, c[0x0][0x148] ;  /* 0x0000520000197ab9 */ /* 0x000fe20000000800 */
[----:B------:R-:W-:Y:S01]  /*0bb0*/  ULDC UR21, c[0x0][0x648] ;  /* 0x0001920000157ab9 */ /* 0x000fe20000000800 */
[----:B------:R-:W-:Y:S01]  /*0bc0*/  ULDC UR22, c[0x0][0x638] ;  /* 0x00018e0000167ab9 */ /* 0x000fe20000000800 */
[----:B------:R-:W-:Y:S01]  /*0bd0*/  UMOV UR10, UR24 ;  /* 0x00000018000a7c82 */ /* 0x000fe20008000000 */
[----:B------:R-:W-:Y:S07]  /*0be0*/  @!P0 BRA `(.L_x_6) ;  /* 0x0000000000308947 */ /* 0x000fee0003800000 */
[----:B------:R-:W-:Y:S02]  /*0bf0*/  ULDC UR14, c[0x0][0x64c] ;  /* 0x00019300000e7ab9 */ /* 0x000fe40000000800 */
        /* <DEDUP_REMOVED lines=8> */
[----:B------:R-:W-:-:S07]  /*0c80*/  UIMAD.WIDE.U32.X UR8, UR17, UR9, UR14, UP0 ;  /* 0x00000009110872a5 */ /* 0x000fce00080e040e */
[----:B------:R-:W-:Y:S01]  /*0c90*/  UMOV UR10, UR8 ;  /* 0x00000008000a7c82 */ /* 0x000fe20008000000 */
[----:B------:R-:W-:-:S05]  /*0ca0*/  UMOV UR11, UR9 ;  /* 0x00000009000b7c82 */ /* 0x000fca0008000000 */
.L_x_6:
[----:B------:R-:W-:Y:S01]  /*0cb0*/  UISETP.NE.AND UP0, UPT, UR39, URZ, UPT ;  /* 0x0000003f2700728c */ /* 0x000fe2000bf05270 */
[----:B------:R-:W-:Y:S01]  /*0cc0*/  MOV R0, 0x1 ;  /* 0x0000000100007802 */ /* 0x000fe20000000f00 */
[----:B------:R-:W-:Y:S02]  /*0cd0*/  USHF.R.U64 UR8, UR10, UR21, UR11 ;  /* 0x000000150a087299 */ /* 0x000fe4000800120b */
[----:B------:R-:W-:Y:S02]  /*0ce0*/  ULOP3.LUT UR16, UR23, UR16, URZ, 0xc0, !UPT ;  /* 0x0000001017107292 */ /* 0x000fe4000f8ec03f */
[----:B------:R-:W-:Y:S02]  /*0cf0*/  ULOP3.LUT UR18, UR19, UR18, URZ, 0xc0, !UPT ;  /* 0x0000001213127292 */ /* 0x000fe4000f8ec03f */
[----:B------:R-:W-:-:S03]  /*0d00*/  UIMAD UR16, UR6, UR8, UR16 ;  /* 0x00000008061072a4 */ /* 0x000fc6000f8e0210 */
[----:B------:R-:W-:Y:S02]  /*0d10*/  @UP0 UIMAD UR4, UR25, UR20, UR7 ;  /* 0x00000014190402a4 */ /* 0x000fe4000f8e0207 */
[----:B------:R-:W-:-:S04]  /*0d20*/  UIADD3 UR7, -UR8, URZ, URZ ;  /* 0x0000003f08077290 */ /* 0x000fc8000fffe13f */
[----:B------:R-:W-:-:S03]  /*0d30*/  UIMAD UR6, UR7, UR22, UR24 ;  /* 0x00000016070672a4 */ /* 0x000fc6000f8e0218 */
[----:B------:R-:W-:Y:S01]  /*0d40*/  ULDC UR7, c[0x0][0x610] ;  /* 0x0001840000077ab9 */ /* 0x000fe20000000800 */
[----:B------:R-:W-:Y:S02]  /*0d50*/  UIMAD UR6, UR6, UR5, UR18 ;  /* 0x00000005060672a4 */ /* 0x000fe4000f8e0212 */
[----:B------:R-:W-:-:S04]  /*0d60*/  UIMAD UR4, UR16, UR7, UR4 ;  /* 0x00000007100472a4 */ /* 0x000fc8000f8e0204 */
[----:B------:R-:W-:Y:S02]  /*0d70*/  USEL UR41, UR6, UR4, !UP0 ;  /* 0x0000000406297287 */ /* 0x000fe4000c000000 */
[----:B------:R-:W-:-:S12]  /*0d80*/  USEL UR40, UR4, UR6, !UP0 ;  /* 0x0000000604287287 */ /* 0x000fd8000c000000 */
.L_x_4:
[----:B------:R-:W-:-:S08]  /*0d90*/  NOP ;  /* 0x0000000000007918 */ /* 0x000fd00000000000 */
[----:B------:R-:W0:Y:S02]  /*0da0*/  USETMAXREG.TRY_ALLOC.CTAPOOL UP0, 0xf0 ;  /* 0x000000f0000079c8 */ /* 0x000e240008000600 */
[----:B0-----:R-:W-:-:S13]  /*0db0*/  PLOP3.LUT P0, PT, PT, PT, UP0, 0x80, 0x0 ;  /* 0x000000000000781c */ /* 0x001fda0003f0f008 */
[----:B------:R-:W-:Y:S05]  /*0dc0*/  @!P0 BRA `(.L_x_4) ;  /* 0xfffffffc00f08947 */ /* 0x000fea000383ffff */
[----:B------:R-:W-:Y:S01]  /*0dd0*/  ULDC.64 UR4, c[0x0][0x598] ;  /* 0x0001660000047ab9 */ /* 0x000fe20000000a00 */
[----:B------:R-:W-:Y:S01]  /*0de0*/  ULDC.64 UR44, c[0x0][0x208] ;  /* 0x00008200002c7ab9 */ /* 0x000fe20000000a00 */
[----:B------:R-:W-:-:S04]  /*0df0*/  ISETP.NE.U32.AND P0, PT, RZ, UR4, PT ;  /* 0x00000004ff007c0c */ /* 0x000fc8000bf05070 */
[----:B------:R-:W-:-:S13]  /*0e00*/  ISETP.NE.AND.EX P0, PT, RZ, UR5, PT, P0 ;  /* 0x00000005ff007c0c */ /* 0x000fda000bf05300 */
[----:B------:R-:W-:Y:S05]  /*0e10*/  @!P0 BRA `(.L_x_7) ;  /* 0x00000000001c8947 */ /* 0x000fea0003800000 */
[----:B------:R-:W0:Y:S02]  /*0e20*/  LDC.64 R2, c[0x0][0x598] ;  /* 0x00016600ff027b82 */ /* 0x000e240000000a00 */
[----:B0-----:R-:W2:Y:S02]  /*0e30*/  LDG.E.64 R2, desc[UR44][R2.64] ;  /* 0x0000002c02027981 */ /* 0x001ea4000c1e1b00 */
[----:B--2---:R-:W-:-:S04]  /*0e40*/  ISETP.NE.U32.AND P0, PT, R2, RZ, PT ;  /* 0x000000ff0200720c */ /* 0x004fc80003f05070 */
[----:B------:R-:W-:-:S13]  /*0e50*/  ISETP.NE.AND.EX P0, PT, R3, RZ, PT, P0 ;  /* 0x000000ff0300720c */ /* 0x000fda0003f05300 */
[----:B------:R-:W-:Y:S05]  /*0e60*/  @!P0 BRA `(.L_x_7) ;  /* 0x0000000000088947 */ /* 0x000fea0003800000 */
[----:B------:R0:W5:Y:S01]  /*0e70*/  LD.E R2, desc[UR44][R2.64] ;  /* 0x0000002c02027980 */ /* 0x000162000c101900 */
[----:B------:R-:W-:Y:S05]  /*0e80*/  BRA `(.L_x_8) ;  /* 0x0000000000247947 */ /* 0x000fea0003800000 */
.L_x_7:
[----:B------:R-:W-:Y:S02]  /*0e90*/  ULDC.64 UR4, c[0x0][0x588] ;  /* 0x0001620000047ab9 */ /* 0x000fe40000000a00 */
[----:B------:R-:W-:-:S04]  /*0ea0*/  ISETP.NE.U32.AND P0, PT, RZ, UR4, PT ;  /* 0x00000004ff007c0c */ /* 0x000fc8000bf05070 */
[----:B------:R-:W-:-:S13]  /*0eb0*/  ISETP.NE.AND.EX P0, PT, RZ, UR5, PT, P0 ;  /* 0x00000005ff007c0c */ /* 0x000fda000bf05300 */
[----:B------:R-:W-:Y:S05]  /*0ec0*/  @!P0 BRA `(.L_x_9) ;  /* 0x00000000000c8947 */ /* 0x000fea0003800000 */
[----:B------:R-:W0:Y:S02]  /*0ed0*/  LDC.64 R2, c[0x0][0x588] ;  /* 0x00016200ff027b82 */ /* 0x000e240000000a00 */
[----:B0-----:R1:W5:Y:S01]  /*0ee0*/  LDG.E R2, desc[UR44][R2.64] ;  /* 0x0000002c02027981 */ /* 0x001362000c1e1900 */
[----:B------:R-:W-:Y:S05]  /*0ef0*/  BRA `(.L_x_8) ;  /* 0x0000000000087947 */ /* 0x000fea0003800000 */
.L_x_9:
[----:B------:R-:W-:Y:S02]  /*0f00*/  ULDC UR4, c[0x0][0x580] ;  /* 0x0001600000047ab9 */ /* 0x000fe40000000800 */
[----:B------:R-:W-:-:S07]  /*0f10*/  IMAD.U32 R2, RZ, RZ, UR4 ;  /* 0x00000004ff027e24 */ /* 0x000fce000f8e00ff */
.L_x_8:
[----:B------:R-:W-:Y:S02]  /*0f20*/  ULDC.64 UR4, c[0x0][0x5a0] ;  /* 0x0001680000047ab9 */ /* 0x000fe40000000a00 */
[----:B------:R-:W-:-:S04]  /*0f30*/  ISETP.NE.U32.AND P0, PT, RZ, UR4, PT ;  /* 0x00000004ff007c0c */ /* 0x000fc8000bf05070 */
[----:B------:R-:W-:-:S13]  /*0f40*/  ISETP.NE.AND.EX P0, PT, RZ, UR5, PT, P0 ;  /* 0x00000005ff007c0c */ /* 0x000fda000bf05300 */
[----:B------:R-:W-:Y:S05]  /*0f50*/  @!P0 BRA `(.L_x_10) ;  /* 0x00000000001c8947 */ /* 0x000fea0003800000 */
[----:B------:R-:W2:Y:S02]  /*0f60*/  LDC.64 R4, c[0x0][0x5a0] ;  /* 0x00016800ff047b82 */ /* 0x000ea40000000a00 */
[----:B--2---:R-:W2:Y:S02]  /*0f70*/  LDG.E.64 R4, desc[UR44][R4.64] ;  /* 0x0000002c04047981 */ /* 0x004ea4000c1e1b00 */
[----:B--2---:R-:W-:-:S04]  /*0f80*/  ISETP.NE.U32.AND P0, PT, R4, RZ, PT ;  /* 0x000000ff0400720c */ /* 0x004fc80003f05070 */
[----:B------:R-:W-:-:S13]  /*0f90*/  ISETP.NE.AND.EX P0, PT, R5, RZ, PT, P0 ;  /* 0x000000ff0500720c */ /* 0x000fda0003f05300 */
[----:B------:R-:W-:Y:S05]  /*0fa0*/  @!P0 BRA `(.L_x_10) ;  /* 0x0000000000088947 */ /* 0x000fea0003800000 */
[----:B------:R2:W5:Y:S01]  /*0fb0*/  LD.E R16, desc[UR44][R4.64] ;  /* 0x0000002c04107980 */ /* 0x000562000c101900 */
[----:B------:R-:W-:Y:S05]  /*0fc0*/  BRA `(.L_x_11) ;  /* 0x0000000000247947 */ /* 0x000fea0003800000 */
.L_x_10:
[----:B------:R-:W-:Y:S02]  /*0fd0*/  ULDC.64 UR4, c[0x0][0x590] ;  /* 0x0001640000047ab9 */ /* 0x000fe40000000a00 */
[----:B------:R-:W-:-:S04]  /*0fe0*/  ISETP.NE.U32.AND P0, PT, RZ, UR4, PT ;  /* 0x00000004ff007c0c */ /* 0x000fc8000bf05070 */
[----:B------:R-:W-:-:S13]  /*0ff0*/  ISETP.NE.AND.EX P0, PT, RZ, UR5, PT, P0 ;  /* 0x00000005ff007c0c */ /* 0x000fda000bf05300 */
[----:B------:R-:W-:Y:S05]  /*1000*/  @!P0 BRA `(.L_x_12) ;  /* 0x00000000000c8947 */ /* 0x000fea0003800000 */
[----:B------:R-:W2:Y:S02]  /*1010*/  LDC.64 R16, c[0x0][0x590] ;  /* 0x00016400ff107b82 */ /* 0x000ea40000000a00 */
[----:B--2---:R3:W5:Y:S01]  /*1020*/  LDG.E R16, desc[UR44][R16.64] ;  /* 0x0000002c10107981 */ /* 0x004762000c1e1900 */
[----:B------:R-:W-:Y:S05]  /*1030*/  BRA `(.L_x_11) ;  /* 0x0000000000087947 */ /* 0x000fea0003800000 */
.L_x_12:
[----:B------:R-:W-:Y:S02]  /*1040*/  ULDC UR4, c[0x0][0x584] ;  /* 0x0001610000047ab9 */ /* 0x000fe40000000800 */
[----:B------:R-:W-:-:S07]  /*1050*/  IMAD.U32 R16, RZ, RZ, UR4 ;  /* 0x00000004ff107e24 */ /* 0x000fce000f8e00ff */
.L_x_11:
[----:B------:R-:W-:-:S13]  /*1060*/  LOP3.LUT P0, RZ, R0, 0xff, RZ, 0xc0, !PT ;  /* 0x000000ff00ff7812 */ /* 0x000fda000780c0ff */
[----:B------:R-:W-:Y:S05]  /*1070*/  @!P0 EXIT ;  /* 0x000000000000894d */ /* 0x000fea0003800000 */
[----:B------:R-:W-:Y:S01]  /*1080*/  ULDC UR4, c[0x0][0x28c] ;  /* 0x0000a30000047ab9 */ /* 0x000fe20000000800 */
[----:B------:R-:W-:Y:S01]  /*1090*/  UMOV UR36, URZ ;  /* 0x0000003f00247c82 */ /* 0x000fe20008000000 */
[----:B------:R-:W-:Y:S01]  /*10a0*/  UIADD3 UR4, UR4, 0x7f, URZ ;  /* 0x0000007f04047890 */ /* 0x000fe2000fffe03f */
[----:B------:R-:W-:-:S03]  /*10b0*/  UMOV UR37, URZ ;  /* 0x0000003f00257c82 */ /* 0x000fc60008000000 */
[----:B------:R-:W-:-:S04]  /*10c0*/  USHF.R.S32.HI UR5, URZ, 0x1f, UR4 ;  /* 0x0000001f3f057899 */ /* 0x000fc80008011404 */
[----:B------:R-:W-:-:S04]  /*10d0*/  ULEA.HI UR5, UR5, UR4, URZ, 0x7 ;  /* 0x0000000405057291 */ /* 0x000fc8000f8f383f */
[----:B------:R-:W-:-:S12]  /*10e0*/  USHF.R.S32.HI UR43, URZ, 0x7, UR5 ;  /* 0x000000073f2b7899 */ /* 0x000fd80008011405 */
.L_x_540:
[----:B------:R-:W4:Y:S01]  /*10f0*/  S2R R0, SR_TID.X ;  /* 0x0000000000007919 */ /* 0x000f220000002100 */
[----:B0-----:R-:W0:Y:S01]  /*1100*/  S2UR UR6, SR_CgaCtaId ;  /* 0x00000000000679c3 */ /* 0x001e220000008800 */
[----:B------:R-:W-:Y:S02]  /*1110*/  UMOV UR46, 0x400 ;  /* 0x00000400002e7882 */ /* 0x000fe40000000000 */
[----:B0-----:R-:W-:Y:S01]  /*1120*/  ULEA UR46, UR6, UR46, 0x18 ;  /* 0x0000002e062e7291 */ /* 0x001fe2000f8ec03f */
[----:B----4-:R-:W-:-:S04]  /*1130*/  LOP3.LUT R0, R0, 0x80, RZ, 0xc0, !PT ;  /* 0x0000008000007812 */ /* 0x010fc800078ec0ff */
[----:B------:R-:W-:-:S06]  /*1140*/  SHF.R.U32.HI R0, RZ, 0x7, R0 ;  /* 0x00000007ff007819 */ /* 0x000fcc0000011600 */
[----:B------:R-:W0:Y:S02]  /*1150*/  SHFL.IDX PT, R0, R0, RZ, 0x1f ;  /* 0x00001fff00007589 */ /* 0x000e2400000e0000 */
[----:B0-----:R-:W-:-:S13]  /*1160*/  R2UR UR4, R0 ;  /* 0x00000000000472ca */ /* 0x001fda00000e0000 */
[----:B------:R-:W-:-:S04]  /*1170*/  ULEA.HI UR5, UR4, UR4, URZ, 0x1 ;  /* 0x0000000404057291 */ /* 0x000fc8000f8f083f */
[----:B------:R-:W-:-:S04]  /*1180*/  ULOP3.LUT UR5, UR5, 0x7fffe, URZ, 0xc0, !UPT ;  /* 0x0007fffe05057892 */ /* 0x000fc8000f8ec03f */
[----:B------:R-:W-:-:S03]  /*1190*/  UIADD3 UR5, UR4, -UR5, URZ ;  /* 0x8000000504057290 */ /* 0x000fc6000fffe03f */
[----:B------:R-:W-:Y:S01]  /*11a0*/  ULDC UR4, c[0x0][0x28c] ;  /* 0x0000a30000047ab9 */ /* 0x000fe20000000800 */
[----:B------:R-:W-:Y:S01]  /*11b0*/  ULEA UR5, UR5, UR46, 0xd ;  /* 0x0000002e05057291 */ /* 0x000fe2000f8e683f */
[----:B------:R-:W-:-:S03]  /*11c0*/  ISETP.LT.AND P0, PT, RZ, UR4, PT ;  /* 0x00000004ff007c0c */ /* 0x000fc6000bf01270 */
[----:B------:R-:W-:-:S04]  /*11d0*/  UIADD3 UR5, UR5, 0x100, URZ ;  /* 0x0000010005057890 */ /* 0x000fc8000fffe03f */
[----:B------:R-:W-:-:S04]  /*11e0*/  USHF.R.U32.HI UR5, URZ, 0x4, UR5 ;  /* 0x000000043f057899 */ /* 0x000fc80008011605 */
[----:B------:R-:W-:Y:S02]  /*11f0*/  ULOP3.LUT UR47, UR5, 0x3fff, URZ, 0xc0, !UPT ;  /* 0x00003fff052f7892 */ /* 0x000fe4000f8ec03f */
[----:B-1-3--:R-:W-:Y:S10]  /*1200*/  @P0 BRA `(.L_x_13) ;  /* 0x0000000000400947 */ /* 0x00aff40003800000 */
[----:B------:R-:W-:Y:S01]  /*1210*/  MOV R0, 0x0 ;  /* 0x0000000000007802 */ /* 0x000fe20000000f00 */
[----:B------:R-:W-:Y:S01]  /*1220*/  ULDC.64 UR4, c[0x4][0x68] ;  /* 0x01001a0000047ab9 */ /* 0x000fe20000000a00 */
[----:B------:R-:W-:Y:S01]  /*1230*/  ULDC.64 UR6, c[0x4][0x8] ;  /* 0x0100020000067ab9 */ /* 0x000fe20000000a00 */
[----:B--2---:R-:W-:Y:S01]  /*1240*/  IMAD.U32 R4, RZ, RZ, UR4 ;  /* 0x00000004ff047e24 */ /* 0x004fe2000f8e00ff */
[----:B------:R0:W2:Y:S01]  /*1250*/  LDC.64 R14, c[0x4][R0] ;  /* 0x01000000000e7b82 */ /* 0x0000a20000000a00 */
[----:B------:R-:W-:Y:S01]  /*1260*/  MOV R5, UR5 ;  /* 0x0000000500057c02 */ /* 0x000fe20008000f00 */
[----:B------:R-:W-:Y:S01]  /*1270*/  ULDC.64 UR4, c[0x4][0x70] ;  /* 0x01001c0000047ab9 */ /* 0x000fe20000000a00 */
[----:B------:R-:W-:Y:S01]  /*1280*/  IMAD.U32 R10, RZ, RZ, UR6 ;  /* 0x00000006ff0a7e24 */ /* 0x000fe2000f8e00ff */
[----:B------:R-:W-:Y:S01]  /*1290*/  MOV R11, UR7 ;  /* 0x00000007000b7c02 */ /* 0x000fe20008000f00 */
[----:B------:R-:W-:Y:S02]  /*12a0*/  IMAD.U32 R6, RZ, RZ, UR4 ;  /* 0x00000004ff067e24 */ /* 0x000fe4000f8e00ff */
[----:B------:R-:W-:-:S02]  /*12b0*/  IMAD.U32 R7, RZ, RZ, UR5 ;  /* 0x00000005ff077e24 */ /* 0x000fc4000f8e00ff */
[----:B------:R-:W-:Y:S02]  /*12c0*/  IMAD.MOV.U32 R8, RZ, RZ, 0x1e1 ;  /* 0x000001e1ff087424 */ /* 0x000fe400078e00ff */
[----:B------:R-:W-:Y:S02]  /*12d0*/  IMAD.MOV.U32 R12, RZ, RZ, 0x1 ;  /* 0x00000001ff0c7424 */ /* 0x000fe400078e00ff */
[----:B0-----:R-:W-:-:S07]  /*12e0*/  IMAD.MOV.U32 R13, RZ, RZ, RZ ;  /* 0x000000ffff0d7224 */ /* 0x001fce00078e00ff */
[----:B------:R-:W-:-:S07]  /*12f0*/  LEPC R20, `(.L_x_13) ;  /* 0x000000001014794e */ /* 0x000fce0000000000 */
[----:B-123-5:R-:W-:Y:S05]  /*1300*/  CALL.ABS.NOINC R14 ;  /* 0x000000000e007343 */ /* 0x02efea0003c00000 */
.L_x_13:
[----:B------:R-:W-:-:S06]  /*1310*/  ULOP3.LUT UR4, UR38, 0x1, URZ, 0xfc, !UPT ;  /* 0x0000000126047892 */ /* 0x000fcc000f8efc3f */
[----:B------:R-:W-:-:S04]  /*1320*/  MOV R0, UR4 ;  /* 0x0000000400007c02 */ /* 0x000fc80008000f00 */
[----:B------:R-:W-:-:S13]  /*1330*/  ISETP.NE.AND P0, PT, R0, 0x3, PT ;  /* 0x000000030000780c */ /* 0x000fda0003f05270 */
[----:B------:R-:W-:Y:S05]  /*1340*/  @!P0 BRA `(.L_x_14) ;  /* 0x0000000000048947 */ /* 0x000fea0003800000 */
[----:B------:R-:W-:Y:S01]  /*1350*/  BPT.TRAP 0x1 ;  /* 0x000000040000795c */ /* 0x000fe20000300000 */
.L_x_14:
[----:B-1----:R-:W-:Y:S02]  /*1360*/  IMAD.U32 R3, RZ, RZ, UR37 ;  /* 0x00000025ff037e24 */ /* 0x002fe4000f8e00ff */
[----:B------:R-:W-:-:S03]  /*1370*/  IMAD.U32 R0, RZ, RZ, UR36 ;  /* 0x00000024ff007e24 */ /* 0x000fc6000f8e00ff */
[----:B------:R-:W-:Y:S02]  /*1380*/  LEA R3, R3, UR46, 0x3 ;  /* 0x0000002e03037c11 */ /* 0x000fe4000f8e18ff */
[----:B------:R-:W-:-:S04]  /*1390*/  SHF.L.U32 R0, R0, 0x1f, RZ ;  /* 0x0000001f00007819 */ /* 0x000fc800000006ff */
[----:B------:R0:W1:Y:S01]  /*13a0*/  SYNCS.PHASECHK.TRANS64.TRYWAIT P1, [R3+URZ], R0 ;  /* 0x00000000030075a7 */ /* 0x000062000802017f */
[----:B------:R-:W-:Y:S05]  /*13b0*/  @!P0 BRA `(.L_x_15) ;  /* 0x0000000000048947 */ /* 0x000fea0003800000 */
[----:B------:R-:W-:Y:S01]  /*13c0*/  BPT.TRAP 0x1 ;  /* 0x000000040000795c */ /* 0x000fe20000300000 */
.L_x_15:
[----:B-1----:R-:W-:Y:S05]  /*13d0*/  @P1 BRA `(.L_x_16) ;  /* 0x0000000000081947 */ /* 0x002fea0003800000 */
[----:B------:R-:W1:Y:S02]  /*13e0*/  SYNCS.PHASECHK.TRANS64.TRYWAIT P1, [R3+URZ], R0 ;  /* 0x00000000030075a7 */ /* 0x000e64000802017f */
[----:B-1----:R-:W-:Y:S05]  /*13f0*/  @!P1 BRA `(.L_x_17) ;  /* 0x0000022000b09947 */ /* 0x002fea0003800000 */
.L_x_16:
[----:B------:R-:W-:-:S04]  /*1400*/  UISETP.LT.AND UP0, UPT, UR43, 0x1, UPT ;  /* 0x000000012b00788c */ /* 0x000fc8000bf01270 */
[----:B------:R-:W-:-:S04]  /*1410*/  USEL UR4, UR43, 0x1, UP0 ;  /* 0x000000012b047887 */ /* 0x000fc80008000000 */
[----:B------:R-:W-:-:S06]  /*1420*/  UIADD3 UR4, UR43, -UR4, URZ ;  /* 0x800000042b047290 */ /* 0x000fcc000fffe03f */
[----:B01----:R-:W-:Y:S01]  /*1430*/  IMAD.U32 R0, RZ, RZ, UR4 ;  /* 0x00000004ff007e24 */ /* 0x003fe2000f8e00ff */
[----:B------:R-:W-:Y:S05]  /*1440*/  WARPSYNC.ALL ;  /* 0x0000000000007948 */ /* 0x000fea0003800000 */
[----:B------:R-:W-:Y:S01]  /*1450*/  ISETP.GE.AND P1, PT, R0, 0x1, PT ;  /* 0x000000010000780c */ /* 0x000fe20003f26270 */
[----:B------:R-:W-:Y:S01]  /*1460*/  UIADD3 UR46, UR46, 0x30100, URZ ;  /* 0x000301002e2e7890 */ /* 0x000fe2000fffe03f */
[----:B------:R-:W-:Y:S01]  /*1470*/  WARPGROUP.ARRIVE ;  /* 0x00000000000079c5 */ /* 0x000fe20000000000 */
[----:B------:R-:W-:Y:S01]  /*1480*/  ULOP3.LUT UR4, UR47, 0x10000, URZ, 0xfc, !UPT ;  /* 0x000100002f047892 */ /* 0x000fe2000f8efc3f */
[----:B-----5:R-:W-:Y:S01]  /*1490*/  STL [R1+0x2c4], R16 ;  /* 0x0002c41001007387 */ /* 0x020fe20000100800 */
[----:B------:R-:W-:-:S02]  /*14a0*/  USHF.R.U32.HI UR46, URZ, 0x4, UR46 ;  /* 0x000000043f2e7899 */ /* 0x000fc4000801162e */
[----:B------:R-:W-:Y:S01]  /*14b0*/  ULEA UR8, UR37, UR4, 0xc ;  /* 0x0000000425087291 */ /* 0x000fe2000f8e603f */
[----:B------:R0:W-:Y:S01]  /*14c0*/  STL [R1+0x2c0], R2 ;  /* 0x0002c00201007387 */ /* 0x0001e20000100800 */
[----:B------:R-:W-:Y:S01]  /*14d0*/  ULOP3.LUT UR5, UR46, 0x3fff, URZ, 0xc0, !UPT ;  /* 0x00003fff2e057892 */ /* 0x000fe2000f8ec03f */
[----:B------:R-:W-:Y:S01]  /*14e0*/  UMOV UR9, 0x40000040 ;  /* 0x4000004000097882 */ /* 0x000fe20000000000 */
[----:B------:R-:W-:Y:S02]  /*14f0*/  UMOV UR11, 0x40000040 ;  /* 0x40000040000b7882 */ /* 0x000fe40000000000 */
[----:B------:R-:W-:Y:S01]  /*1500*/  ULOP3.LUT UR5, UR5, 0x10000, URZ, 0xfc, !UPT ;  /* 0x0001000005057892 */ /* 0x000fe2000f8efc3f */
[----:B------:R1:W-:Y:S01]  /*1510*/  STL [R1+0x2bc], R0 ;  /* 0x0002bc0001007387 */ /* 0x0003e20000100800 */
[----:B------:R-:W-:Y:S02]  /*1520*/  UIADD3 UR12, UR8, 0x400, URZ ;  /* 0x00000400080c7890 */ /* 0x000fe4000fffe03f */
[----:B------:R-:W-:Y:S01]  /*1530*/  ULEA UR6, UR37, UR5, 0xc ;  /* 0x0000000525067291 */ /* 0x000fe2000f8e603f */
[----:B------:R-:W-:Y:S01]  /*1540*/  UMOV UR15, UR11 ;  /* 0x0000000b000f7c82 */ /* 0x000fe20008000000 */
[----:B------:R-:W-:-:S05]  /*1550*/  UMOV UR13, 0x40000040 ;  /* 0x40000040000d7882 */ /* 0x000fca0000000000 */
[----:B------:R-:W-:Y:S02]  /*1560*/  UMOV UR10, UR6 ;  /* 0x00000006000a7c82 */ /* 0x000fe40008000000 */
[----:B------:R-:W-:Y:S01]  /*1570*/  HGMMA.64x256x16.F32.BF16 R24, gdesc[UR8], RZ, !UPT, gsb0 ;  /* 0x03e00000081879f0 */ /* 0x000fe2000c0018ff */
[----:B------:R-:W-:Y:S02]  /*1580*/  UMOV UR14, UR10 ;  /* 0x0000000a000e7c82 */ /* 0x000fe40008000000 */
[----:B------:R-:W-:Y:S02]  /*1590*/  WARPGROUP.DEPBAR.LE gsb0, 0x0 ;  /* 0x00008000000079c5 */ /* 0x000fe40000010000 */
[----:B------:R-:W-:Y:S01]  /*15a0*/  STL.64 [R1], R24 ;  /* 0x0000001801007387 */ /* 0x000fe20000100a00 */
[----:B------:R-:W-:Y:S01]  /*15b0*/  MOV R235, R46 ;  /* 0x0000002e00eb7202 */ /* 0x000fe20000000f00 */
[----:B------:R-:W-:Y:S01]  /*15c0*/  IMAD.MOV.U32 R234, RZ, RZ, R47 ;  /* 0x000000ffffea7224 */ /* 0x000fe200078e002f */
[----:B------:R-:W-:Y:S01]  /*15d0*/  MOV R231, R50 ;  /* 0x0000003200e77202 */ /* 0x000fe20000000f00 */
[----:B------:R-:W-:Y:S01]  /*15e0*/  STL.64 [R1+0x8], R26 ;  /* 0x0000081a01007387 */ /* 0x000fe20000100a00 */
[----:B------:R-:W-:Y:S01]  /*15f0*/  IMAD.MOV.U32 R233, RZ, RZ, R48 ;  /* 0x000000ffffe97224 */ /* 0x000fe200078e0030 */
[----:B------:R-:W-:Y:S01]  /*1600*/  MOV R227, R54 ;  /* 0x0000003600e37202 */ /* 0x000fe20000000f00 */
[----:B------:R-:W-:Y:S01]  /*1610*/  IMAD.MOV.U32 R232, RZ, RZ, R49 ;  /* 0x000000ffffe87224 */ /* 0x000fe200078e0031 */
        /* <DEDUP_REMOVED lines=58> */
[----:B---3--:R-:W-:Y:S01]  /*19c0*/  MOV R17, R135 ;  /* 0x0000008700117202 */ /* 0x008fe20000000f00 */
[----:B------:R-:W-:Y:S01]  /*19d0*/  IMAD.MOV.U32 R173, RZ, RZ, R89 ;  /* 0x000000ffffad7224 */ /* 0x000fe200078e0059 */
[----:B------:R-:W-:Y:S01]  /*19e0*/  MOV R14, R138 ;  /* 0x0000008a000e7202 */ /* 0x000fe20000000f00 */
[----:B------:R-:W-:Y:S01]  /*19f0*/  IMAD.MOV.U32 R175, RZ, RZ, R91 ;  /* 0x000000ffffaf7224 */ /* 0x000fe200078e005b */
[----:B------:R-:W-:Y:S01]  /*1a00*/  MOV R11, R141 ;  /* 0x0000008d000b7202 */ /* 0x000fe20000000f00 */
[----:B------:R-:W-:Y:S01]  /*1a10*/  IMAD.MOV.U32 R176, RZ, RZ, R92 ;  /* 0x000000ffffb07224 */ /* 0x000fe200078e005c */
[----:B------:R-:W-:Y:S01]  /*1a20*/  MOV R8, R144 ;  /* 0x0000009000087202 */ /* 0x000fe20000000f00 */
[----:B------:R-:W-:Y:S01]  /*1a30*/  IMAD.MOV.U32 R177, RZ, RZ, R93 ;  /* 0x000000ffffb17224 */ /* 0x000fe200078e005d */
[----:B--2---:R-:W-:Y:S01]  /*1a40*/  MOV R5, R147 ;  /* 0x0000009300057202 */ /* 0x004fe20000000f00 */
[----:B------:R-:W-:Y:S01]  /*1a50*/  IMAD.MOV.U32 R179, RZ, RZ, R95 ;  /* 0x000000ffffb37224 */ /* 0x000fe200078e005f */
[----:B0-----:R-:W-:Y:S01]  /*1a60*/  MOV R2, R150 ;  /* 0x0000009600027202 */ /* 0x001fe20000000f00 */
[----:B------:R-:W-:Y:S01]  /*1a70*/  IMAD.MOV.U32 R180, RZ, RZ, R96 ;  /* 0x000000ffffb47224 */ /* 0x000fe200078e0060 */
[----:B------:R0:W-:Y:S01]  /*1a80*/  STL.64 [R1+0x50], R44 ;  /* 0x0000502c01007387 */ /* 0x0001e20000100a00 */
[----:B------:R-:W-:-:S02]  /*1a90*/  IMAD.MOV.U32 R181, RZ, RZ, R97 ;  /* 0x000000ffffb57224 */ /* 0x000fc400078e0061 */
[----:B------:R-:W-:Y:S01]  /*1aa0*/  IMAD.MOV.U32 R183, RZ, RZ, R99 ;  /* 0x000000ffffb77224 */ /* 0x000fe200078e0063 */
[----:B------:R-:W-:Y:S01]  /*1ab0*/  STL [R1+0xae8], R160 ;  /* 0x000ae8a001007387 */ /* 0x000fe20000100800 */
[----:B------:R-:W-:Y:S02]  /*1ac0*/  IMAD.MOV.U32 R184, RZ, RZ, R100 ;  /* 0x000000ffffb87224 */ /* 0x000fe400078e0064 */
[----:B------:R-:W-:Y:S02]  /*1ad0*/  IMAD.MOV.U32 R185, RZ, RZ, R101 ;  /* 0x000000ffffb97224 */ /* 0x000fe400078e0065 */
[----:B------:R-:W-:Y:S02]  /*1ae0*/  IMAD.MOV.U32 R187, RZ, RZ, R103 ;  /* 0x000000ffffbb7224 */ /* 0x000fe400078e0067 */
[----:B------:R-:W-:Y:S02]  /*1af0*/  IMAD.MOV.U32 R188, RZ, RZ, R104 ;  /* 0x000000ffffbc7224 */ /* 0x000fe400078e0068 */
[----:B------:R-:W-:-:S02]  /*1b00*/  IMAD.MOV.U32 R189, RZ, RZ, R105 ;  /* 0x000000ffffbd7224 */ /* 0x000fc400078e0069 */
[----:B------:R-:W-:Y:S02]  /*1b10*/  IMAD.MOV.U32 R191, RZ, RZ, R107 ;  /* 0x000000ffffbf7224 */ /* 0x000fe400078e006b */
        /* <DEDUP_REMOVED lines=29> */
[----:B-1----:R-:W-:Y:S02]  /*1cf0*/  IMAD.MOV.U32 R0, RZ, RZ, R151 ;  /* 0x000000ffff007224 */ /* 0x002fe400078e0097 */
[----:B0-----:R-:W-:-:S06]  /*1d00*/  WARPGROUP.ARRIVE ;  /* 0x00000000000079c5 */ /* 0x001fcc0000000000 */
[----:B------:R-:W-:Y:S03]  /*1d10*/  HGMMA.64x256x16.F32.BF16 R24, gdesc[UR12], RZ, !UPT, gsb0 ;  /* 0x03e000000c1879f0 */ /* 0x000fe6000c0018ff */
[----:B------:R-:W-:Y:S02]  /*1d20*/  WARPGROUP.DEPBAR.LE gsb0, 0x0 ;  /* 0x00008000000079c5 */ /* 0x000fe40000010000 */
[----:B------:R-:W-:Y:S04]  /*1d30*/  STL.64 [R1+0xae0], R150 ;  /* 0x000ae09601007387 */ /* 0x000fe80000100a00 */
        /* <DEDUP_REMOVED lines=20> */
[----:B------:R0:W-:Y:S04]  /*1e80*/  STL.64 [R1+0xa38], R108 ;  /* 0x000a386c01007387 */ /* 0x0001e80000100a00 */
[----:B0-----:R-:W2:Y:S04]  /*1e90*/  LDL.LU R108, [R1] ;  /* 0x00000000016c7983 */ /* 0x001ea80000300800 */
[----:B------:R-:W2:Y:S04]  /*1ea0*/  LDL.LU R109, [R1+0x4] ;  /* 0x00000400016d7983 */ /* 0x000ea80000300800 */
        /* <DEDUP_REMOVED lines=19> */
[----:B------:R-:W2:Y:S01]  /*1fe0*/  LDL.LU R129, [R1+0x54] ;  /* 0x0000540001817983 */ /* 0x000ea20000300800 */
        /* <DEDUP_REMOVED lines=31> */
[----:B------:R-:W-:Y:S01]  /*21e0*/  UIADD3 UR12, UR8, 0x2, URZ ;  /* 0x00000002080c7890 */ /* 0x000fe2000fffe03f */
[----:B------:R-:W-:Y:S01]  /*21f0*/  IMAD.MOV.U32 R214, RZ, RZ, R22 ;  /* 0x000000ffffd67224 */ /* 0x000fe200078e0016 */
[----:B------:R-:W-:Y:S01]  /*2200*/  UIADD3 UR14, UR6, 0x2, URZ ;  /* 0x00000002060e7890 */ /* 0x000fe2000fffe03f */
[----:B------:R-:W-:Y:S01]  /*2210*/  IMAD.MOV.U32 R216, RZ, RZ, R20 ;  /* 0x000000ffffd87224 */ /* 0x000fe200078e0014 */
[----:B------:R-:W-:Y:S01]  /*2220*/  UMOV UR13, 0x40000040 ;  /* 0x40000040000d7882 */ /* 0x000fe20000000000 */
[----:B------:R-:W-:Y:S01]  /*2230*/  IMAD.MOV.U32 R217, RZ, RZ, R19 ;  /* 0x000000ffffd97224 */ /* 0x000fe200078e0013 */
[----:B------:R-:W-:Y:S01]  /*2240*/  UMOV UR15, 0x40000040 ;  /* 0x40000040000f7882 */ /* 0x000fe20000000000 */
        /* <DEDUP_REMOVED lines=11> */
[----:B------:R-:W-:-:S06]  /*2300*/  IMAD.MOV.U32 R235, RZ, RZ, R0 ;  /* 0x000000ffffeb7224 */ /* 0x000fcc00078e0000 */
[----:B--2---:R-:W-:-:S06]  /*2310*/  WARPGROUP.ARRIVE ;  /* 0x00000000000079c5 */ /* 0x004fcc0000000000 */
[----:B------:R-:W-:Y:S03]  /*2320*/  HGMMA.64x256x16.F32.BF16 R108, gdesc[UR12], R108, gsb0 ;  /* 0x03e000000c6c79f0 */ /* 0x000fe6000800186c */
[----:B------:R-:W-:Y:S02]  /*2330*/  WARPGROUP.DEPBAR.LE gsb0, 0x0 ;  /* 0x00008000000079c5 */ /* 0x000fe40000010000 */
[----:B------:R-:W-:Y:S04]  /*2340*/  STL.64 [R1], R108 ;  /* 0x0000006c01007387 */ /* 0x000fe80000100a00 */
        /* <DEDUP_REMOVED lines=63> */
[----:B0-----:R-:W2:Y:S04]  /*2740*/  LDL.LU R160, [R1+0xae8] ;  /* 0x000ae80001a07983 */ /* 0x001ea80000300800 */
[----:B------:R-:W3:Y:S04]  /*2750*/  LDL.LU.64 R150, [R1+0xae0] ;  /* 0x000ae00001967983 */ /* 0x000ee80000300a00 */
        /* <DEDUP_REMOVED lines=20> */
[----:B------:R-:W3:Y:S01]  /*28a0*/  LDL.LU.64 R108, [R1+0xa38] ;  /* 0x000a3800016c7983 */ /* 0x000ee20000300a00 */
[----:B------:R-:W-:Y:S01]  /*28b0*/  UIADD3 UR12, UR8, 0x402, URZ ;  /* 0x00000402080c7890 */ /* 0x000fe2000fffe03f */
[----:B------:R-:W-:Y:S01]  /*28c0*/  UMOV UR13, 0x40000040 ;  /* 0x40000040000d7882 */ /* 0x000fe20000000000 */
[----:B---3--:R-:W-:-:S07]  /*28d0*/  WARPGROUP.ARRIVE ;  /* 0x00000000000079c5 */ /* 0x008fce0000000000 */
[----:B------:R-:W-:Y:S03]  /*28e0*/  HGMMA.64x256x16.F32.BF16 R24, gdesc[UR12], R24, gsb0 ;  /* 0x03e000000c1879f0 */ /* 0x000fe60008001818 */
        /* <DEDUP_REMOVED lines=65> */
[----:B0-----:R-:W3:Y:S04]  /*2d00*/  LDL.LU.64 R24, [R1] ;  /* 0x0000000001187983 */ /* 0x001ee80000300a00 */
        /* <DEDUP_REMOVED lines=63> */
[----:B------:R-:W-:-:S02]  /*3100*/  UIADD3 UR12, UR8, 0x4, URZ ;  /* 0x00000004080c7890 */ /* 0x000fc4000fffe03f */
[----:B------:R-:W-:Y:S01]  /*3110*/  UIADD3 UR14, UR6, 0x4, URZ ;  /* 0x00000004060e7890 */ /* 0x000fe2000fffe03f */
[----:B------:R-:W-:Y:S01]  /*3120*/  UMOV UR13, 0x40000040 ;  /* 0x40000040000d7882 */ /* 0x000fe20000000000 */
[----:B------:R-:W-:Y:S01]  /*3130*/  UMOV UR15, 0x40000040 ;  /* 0x40000040000f7882 */ /* 0x000fe20000000000 */
[----:B---3--:R-:W-:-:S06]  /*3140*/  WARPGROUP.ARRIVE ;  /* 0x00000000000079c5 */ /* 0x008fcc0000000000 */
[----:B------:R-:W-:Y:S03]  /*3150*/  HGMMA.64x256x16.F32.BF16 R24, gdesc[UR12], R24, gsb0 ;  /* 0x03e000000c1879f0 */ /* 0x000fe60008001818 */
[----:B------:R-:W-:Y:S02]  /*3160*/  WARPGROUP.DEPBAR.LE gsb0, 0x0 ;  /* 0x00008000000079c5 */ /* 0x000fe40000010000 */
[----:B------:R-:W-:Y:S01]  /*3170*/  STL.64 [R1], R24 ;  /* 0x0000001801007387 */ /* 0x000fe20000100a00 */
[----:B------:R-:W-:Y:S01]  /*3180*/  IMAD.MOV.U32 R2, RZ, RZ, R150 ;  /* 0x000000ffff027224 */ /* 0x000fe200078e0096 */
[----:B------:R-:W-:Y:S01]  /*3190*/  MOV R0, R151 ;  /* 0x0000009700007202 */ /* 0x000fe20000000f00 */
[----:B------:R-:W-:Y:S01]  /*31a0*/  IMAD.MOV.U32 R3, RZ, RZ, R149 ;  /* 0x000000ffff037224 */ /* 0x000fe200078e0095 */
[----:B------:R-:W-:Y:S01]  /*31b0*/  STL.64 [R1+0x8], R26 ;  /* 0x0000081a01007387 */ /* 0x000fe20000100a00 */
        /* <DEDUP_REMOVED lines=35> */
[----:B------:R0:W-:Y:S01]  /*33f0*/  STL.64 [R1+0x50], R44 ;  /* 0x0000502c01007387 */ /* 0x0001e20000100a00 */
[----:B------:R-:W-:Y:S01]  /*3400*/  IMAD.MOV.U32 R207, RZ, RZ, R123 ;  /* 0x000000ffffcf7224 */ /* 0x000fe200078e007b */
[----:B------:R-:W-:Y:S01]  /*3410*/  MOV R202, R118 ;  /* 0x0000007600ca7202 */ /* 0x000fe20000000f00 */
[----:B------:R-:W-:Y:S01]  /*3420*/  IMAD.MOV.U32 R204, RZ, RZ, R120 ;  /* 0x000000ffffcc7224 */ /* 0x000fe200078e0078 */
[----:B------:R-:W3:Y:S01]  /*3430*/  LDL.LU.64 R150, [R1+0xa30] ;  /* 0x000a300001967983 */ /* 0x000ee20000300a00 */
        /* <DEDUP_REMOVED lines=96> */
[----:B------:R-:W-:-:S03]  /*3a40*/  IMAD.MOV.U32 R234, RZ, RZ, R47 ;  /* 0x000000ffffea7224 */ /* 0x000fc600078e002f */
        /* <DEDUP_REMOVED lines=28> */
[----:B0-----:R-:W3:Y:S04]  /*3c10*/  LDL.LU.64 R44, [R1+0x888] ;  /* 0x00088800012c7983 */ /* 0x001ee80000300a00 */
        /* <DEDUP_REMOVED lines=11> */
[----:B------:R-:W-:-:S02]  /*3cd0*/  UMOV UR13, 0x40000040 ;  /* 0x40000040000d7882 */ /* 0x000fc40000000000 */
[----:B--2---:R-:W-:Y:S01]  /*3ce0*/  STL [R1+0x830], R160 ;  /* 0x000830a001007387 */ /* 0x004fe20000100800 */
[----:B---3--:R-:W-:-:S06]  /*3cf0*/  WARPGROUP.ARRIVE ;  /* 0x00000000000079c5 */ /* 0x008fcc0000000000 */
        /* <DEDUP_REMOVED lines=74> */
[----:B------:R-:W-:-:S02]  /*41a0*/  IMAD.MOV.U32 R151, RZ, RZ, R214 ;  /* 0x000000ffff977224 */ /* 0x000fc400078e00d6 */
[----:B------:R-:W-:Y:S01]  /*41b0*/  IMAD.MOV.U32 R160, RZ, RZ, R213 ;  /* 0x000000ffffa07224 */ /* 0x000fe200078e00d5 */
[----:B------:R-:W-:Y:S01]  /*41c0*/  MOV R213, R23 ;  /* 0x0000001700d57202 */ /* 0x000fe20000000f00 */
        /* <DEDUP_REMOVED lines=14> */
[----:B------:R-:W-:Y:S01]  /*42b0*/  IMAD.MOV.U32 R235, RZ, RZ, R0 ;  /* 0x000000ffffeb7224 */ /* 0x000fe200078e0000 */
[----:B------:R-:W-:Y:S02]  /*42c0*/  UIADD3 UR12, UR8, 0x6, URZ ;  /* 0x00000006080c7890 */ /* 0x000fe4000fffe03f */
[----:B------:R-:W-:Y:S01]  /*42d0*/  UIADD3 UR14, UR6, 0x6, URZ ;  /* 0x00000006060e7890 */ /* 0x000fe2000fffe03f */
[----:B------:R-:W-:Y:S01]  /*42e0*/  UMOV UR13, 0x40000040 ;  /* 0x40000040000d7882 */ /* 0x000fe20000000000 */
[----:B------:R-:W-:Y:S01]  /*42f0*/  UMOV UR15, 0x40000040 ;  /* 0x40000040000f7882 */ /* 0x000fe20000000000 */
        /* <DEDUP_REMOVED lines=236> */
[----:B------:R-:W-:Y:S01]  /*51c0*/  STL.64 [R1+0x30], R36 ;  /* 0x0000302401007387 */ /* 0x000fe20000100a00 */
[----:B------:R-:W-:-:S03]  /*51d0*/  IMAD.MOV.U32 R2, RZ, RZ, R150 ;  /* 0x000000ffff027224 */ /* 0x000fc600078e0096 */
[----:B------:R-:W-:Y:S01]  /*51e0*/  STL.64 [R1+0x38], R38 ;  /* 0x0000382601007387 */ /* 0x000fe20000100a00 */
[----:B------:R-:W-:-:S03]  /*51f0*/  IMAD.MOV.U32 R0, RZ, RZ, R151 ;  /* 0x000000ffff007224 */ /* 0x000fc600078e0097 */
[----:B------:R-:W-:Y:S01]  /*5200*/  STL.64 [R1+0x40], R40 ;  /* 0x0000402801007387 */ /* 0x000fe20000100a00 */
[----:B------:R-:W-:Y:S01]  /*5210*/  IMAD.MOV.U32 R4, RZ, RZ, R148 ;  /* 0x000000ffff047224 */ /* 0x000fe200078e0094 */
[----:B------:R-:W-:Y:S02]  /*5220*/  MOV R3, R149 ;  /* 0x0000009500037202 */ /* 0x000fe40000000f00 */
[----:B------:R-:W-:Y:S01]  /*5230*/  STL.64 [R1+0x48], R42 ;  /* 0x0000482a01007387 */ /* 0x000fe20000100a00 */
[----:B------:R-:W-:Y:S01]  /*5240*/  MOV R6, R146 ;  /* 0x0000009200067202 */ /* 0x000fe20000000f00 */
[----:B------:R-:W-:Y:S02]  /*5250*/  IMAD.MOV.U32 R5, RZ, RZ, R147 ;  /* 0x000000ffff057224 */ /* 0x000fe400078e0093 */
[----:B------:R0:W-:Y:S01]  /*5260*/  STL.64 [R1+0x50], R44 ;  /* 0x0000502c01007387 */ /* 0x0001e20000100a00 */
[----:B------:R-:W-:-:S03]  /*5270*/  IMAD.MOV.U32 R8, RZ, RZ, R144 ;  /* 0x000000ffff087224 */ /* 0x000fc600078e0090 */
[----:B------:R-:W3:Y:S01]  /*5280*/  LDL.LU.64 R150, [R1+0x778] ;  /* 0x0007780001967983 */ /* 0x000ee20000300a00 */
[----:B------:R-:W-:Y:S01]  /*5290*/  IMAD.MOV.U32 R7, RZ, RZ, R145 ;  /* 0x000000ffff077224 */ /* 0x000fe200078e0091 */
[----:B------:R-:W-:Y:S02]  /*52a0*/  MOV R9, R143 ;  /* 0x0000008f00097202 */ /* 0x000fe40000000f00 */
[----:B------:R-:W3:Y:S01]  /*52b0*/  LDL.LU.64 R148, [R1+0x770] ;  /* 0x0007700001947983 */ /* 0x000ee20000300a00 */
[----:B------:R-:W-:Y:S01]  /*52c0*/  IMAD.MOV.U32 R10, RZ, RZ, R142 ;  /* 0x000000ffff0a7224 */ /* 0x000fe200078e008e */
[----:B------:R-:W-:Y:S02]  /*52d0*/  MOV R12, R140 ;  /* 0x0000008c000c7202 */ /* 0x000fe40000000f00 */
[----:B------:R-:W3:Y:S01]  /*52e0*/  LDL.LU.64 R146, [R1+0x768] ;  /* 0x0007680001927983 */ /* 0x000ee20000300a00 */
[----:B------:R-:W-:-:S03]  /*52f0*/  IMAD.MOV.U32 R11, RZ, RZ, R141 ;  /* 0x000000ffff0b7224 */ /* 0x000fc600078e008d */
[----:B------:R-:W3:Y:S01]  /*5300*/  LDL.LU.64 R144, [R1+0x760] ;  /* 0x0007600001907983 */ /* 0x000ee20000300a00 */
[----:B------:R-:W-:Y:S01]  /*5310*/  IMAD.MOV.U32 R14, RZ, RZ, R138 ;  /* 0x000000ffff0e7224 */ /* 0x000fe200078e008a */
[----:B------:R-:W-:Y:S01]  /*5320*/  MOV R15, R137 ;  /* 0x00000089000f7202 */ /* 0x000fe20000000f00 */
[----:B------:R-:W-:Y:S01]  /*5330*/  IMAD.MOV.U32 R13, RZ, RZ, R139 ;  /* 0x000000ffff0d7224 */ /* 0x000fe200078e008b */
        /* <DEDUP_REMOVED lines=488> */
[----:B------:R-:W-:-:S03]  /*71c0*/  MOV R4, R150 ;  /* 0x0000009600047202 */ /* 0x000fc60000000f00 */
[----:B------:R-:W-:Y:S01]  /*71d0*/  STL.64 [R1+0x38], R38 ;  /* 0x0000382601007387 */ /* 0x000fe20000100a00 */
[----:B------:R-:W-:-:S03]  /*71e0*/  IMAD.MOV.U32 R3, RZ, RZ, R151 ;  /* 0x000000ffff037224 */ /* 0x000fc600078e0097 */
[----:B------:R-:W-:Y:S01]  /*71f0*/  STL.64 [R1+0x40], R40 ;  /* 0x0000402801007387 */ /* 0x000fe20000100a00 */
[----:B------:R-:W-:-:S03]  /*7200*/  IMAD.MOV.U32 R6, RZ, RZ, R148 ;  /* 0x000000ffff067224 */ /* 0x000fc600078e0094 */
[----:B------:R-:W-:Y:S01]  /*7210*/  STL.64 [R1+0x48], R42 ;  /* 0x0000482a01007387 */ /* 0x000fe20000100a00 */
[----:B------:R-:W-:Y:S01]  /*7220*/  IMAD.MOV.U32 R5, RZ, RZ, R149 ;  /* 0x000000ffff057224 */ /* 0x000fe200078e0095 */
[----:B------:R-:W-:Y:S02]  /*7230*/  MOV R7, R147 ;  /* 0x0000009300077202 */ /* 0x000fe40000000f00 */
[----:B------:R0:W-:Y:S01]  /*7240*/  STL.64 [R1+0x50], R44 ;  /* 0x0000502c01007387 */ /* 0x0001e20000100a00 */
        /* <DEDUP_REMOVED lines=149> */
[----:B------:R-:W-:Y:S02]  /*7ba0*/  IMAD.MOV.U32 R16, RZ, RZ, R46 ;  /* 0x000000ffff107224 */ /* 0x000fe400078e002e */
[----:B------:R-:W-:Y:S01]  /*7bb0*/  IMAD.MOV.U32 R2, RZ, RZ, R47 ;  /* 0x000000ffff027224 */ /* 0x000fe200078e002f */
        /* <DEDUP_REMOVED lines=100> */
[----:B------:R-:W-:Y:S01]  /*8200*/  IMAD.MOV.U32 R220, RZ, RZ, R19 ;  /* 0x000000ffffdc7224 */ /* 0x000fe200078e0013 */
[----:B------:R0:W5:Y:S01]  /*8210*/  LDL.LU R16, [R1+0x2c4] ;  /* 0x0002c40001107983 */ /* 0x0001620000300800 */
[----:B------:R-:W-:-:S02]  /*8220*/  IMAD.MOV.U32 R222, RZ, RZ, R17 ;  /* 0x000000ffffde7224 */ /* 0x000fc400078e0011 */
[----:B------:R-:W-:Y:S01]  /*8230*/  IMAD.MOV.U32 R223, RZ, RZ, R15 ;  /* 0x000000ffffdf7224 */ /* 0x000fe200078e000f */
[----:B------:R0:W5:Y:S01]  /*8240*/  LDL.LU R2, [R1+0x2c0] ;  /* 0x0002c00001027983 */ /* 0x0001620000300800 */
[----:B------:R-:W-:Y:S02]  /*8250*/  IMAD.MOV.U32 R225, RZ, RZ, R13 ;  /* 0x000000ffffe17224 */ /* 0x000fe400078e000d */
[----:B------:R-:W-:Y:S01]  /*8260*/  IMAD.MOV.U32 R226, RZ, RZ, R12 ;  /* 0x000000ffffe27224 */ /* 0x000fe200078e000c */
[----:B------:R0:W5:Y:S01]  /*8270*/  LDL.LU R0, [R1+0x2bc] ;  /* 0x0002bc0001007983 */ /* 0x0001620000300800 */
[----:B------:R-:W-:Y:S02]  /*8280*/  IMAD.MOV.U32 R228, RZ, RZ, R10 ;  /* 0x000000ffffe47224 */ /* 0x000fe400078e000a */
[----:B------:R-:W-:Y:S02]  /*8290*/  IMAD.MOV.U32 R229, RZ, RZ, R9 ;  /* 0x000000ffffe57224 */ /* 0x000fe400078e0009 */
[----:B------:R-:W-:-:S02]  /*82a0*/  IMAD.MOV.U32 R231, RZ, RZ, R7 ;  /* 0x000000ffffe77224 */ /* 0x000fc400078e0007 */
        /* <DEDUP_REMOVED lines=70> */
[----:B-1----:R0:W5:Y:S04]  /*8710*/  LDL.LU R160, [R1+0x2b8] ;  /* 0x0002b80001a07983 */ /* 0x0021680000300800 */
[----:B------:R-:W2:Y:S04]  /*8720*/  LDL.LU.64 R150, [R1+0x2b0] ;  /* 0x0002b00001967983 */ /* 0x000ea80000300a00 */
        /* <DEDUP_REMOVED lines=20> */
[----:B------:R-:W2:Y:S01]  /*8870*/  LDL.LU.64 R108, [R1+0x208] ;  /* 0x00020800016c7983 */ /* 0x000ea20000300a00 */
[----:B------:R-:W-:Y:S01]  /*8880*/  UIADD3 UR12, UR8, 0xc06, URZ ;  /* 0x00000c06080c7890 */ /* 0x000fe2000fffe03f */
[----:B------:R-:W-:Y:S01]  /*8890*/  UMOV UR13, 0x40000040 ;  /* 0x40000040000d7882 */ /* 0x000fe20000000000 */
[----:B--2---:R-:W-:-:S07]  /*88a0*/  WARPGROUP.ARRIVE ;  /* 0x00000000000079c5 */ /* 0x004fce0000000000 */
[----:B------:R-:W-:Y:S03]  /*88b0*/  HGMMA.64x256x16.F32.BF16 R24, gdesc[UR12], R24, gsb0 ;  /* 0x03e000000c1879f0 */ /* 0x000fe60008001818 */
[----:B------:R-:W-:Y:S02]  /*88c0*/  WARPGROUP.DEPBAR.LE gsb0, 0x0 ;  /* 0x00008000000079c5 */ /* 0x000fe40000010000 */
[----:B0-----:R-:W-:Y:S05]  /*88d0*/  @!P1 BRA `(.L_x_18) ;  /* 0x0000008000a89947 */ /* 0x001fea0003800000 */
[----:B------:R-:W-:Y:S02]  /*88e0*/  UIADD3 UR6, UR37, 0x1, URZ ;  /* 0x0000000125067890 */ /* 0x000fe4000fffe03f */
[----:B------:R-:W-:Y:S02]  /*88f0*/  UMOV UR7, UR37 ;  /* 0x0000002500077c82 */ /* 0x000fe40008000000 */
[----:B------:R-:W-:-:S04]  /*8900*/  UISETP.NE.AND UP0, UPT, UR6, 0x3, UPT ;  /* 0x000000030600788c */ /* 0x000fc8000bf05270 */
[----:B------:R-:W-:Y:S02]  /*8910*/  USEL UR9, URZ, 0x1, UP0 ;  /* 0x000000013f097887 */ /* 0x000fe40008000000 */
[----:B------:R-:W-:Y:S02]  /*8920*/  USEL UR6, UR6, URZ, UP0 ;  /* 0x0000003f06067287 */ /* 0x000fe40008000000 */
[----:B------:R-:W-:-:S12]  /*8930*/  ULOP3.LUT UR9, UR36, UR9, URZ, 0x3c, !UPT ;  /* 0x0000000924097292 */ /* 0x000fd8000f8e3c3f */
.L_x_25:
[----:B------:R-:W-:Y:S05]  /*8940*/  @!P0 BRA `(.L_x_19) ;  /* 0x0000000000048947 */ /* 0x000fea0003800000 */
[----:B------:R-:W-:Y:S01]  /*8950*/  BPT.TRAP 0x1 ;  /* 0x000000040000795c */ /* 0x000fe20000300000 */
.L_x_19:
[----:B------:R-:W0:Y:S01]  /*8960*/  S2UR UR10, SR_CgaCtaId ;  /* 0x00000000000a79c3 */ /* 0x000e220000008800 */
[----:B------:R-:W-:Y:S01]  /*8970*/  UMOV UR8, 0x400 ;  /* 0x0000040000087882 */ /* 0x000fe20000000000 */
[----:B------:R-:W-:-:S04]  /*8980*/  MOV R3, UR9 ;  /* 0x0000000900037c02 */ /* 0x000fc80008000f00 */
[----:B------:R-:W-:Y:S01]  /*8990*/  SHF.L.U32 R3, R3, 0x1f, RZ ;  /* 0x0000001f03037819 */ /* 0x000fe200000006ff */
[----:B0-----:R-:W-:-:S04]  /*89a0*/  ULEA UR8, UR10, UR8, 0x18 ;  /* 0x000000080a087291 */ /* 0x001fc8000f8ec03f */
[----:B------:R-:W-:-:S09]  /*89b0*/  ULEA UR10, UR6, UR8, 0x3 ;  /* 0x00000008060a7291 */ /* 0x000fd2000f8e183f */
[----:B------:R0:W1:Y:S01]  /*89c0*/  SYNCS.PHASECHK.TRANS64.TRYWAIT P1, [UR10], R3 ;  /* 0x00000003ff0075a7 */ /* 0x000062000802014a */
[----:B------:R-:W-:Y:S05]  /*89d0*/  @!P0 BRA `(.L_x_20) ;  /* 0x0000000000048947 */ /* 0x000fea0003800000 */
[----:B------:R-:W-:Y:S01]  /*89e0*/  BPT.TRAP 0x1 ;  /* 0x000000040000795c */ /* 0x000fe20000300000 */
.L_x_20:
[----:B-1----:R-:W-:Y:S05]  /*89f0*/  @P1 BRA `(.L_x_21) ;  /* 0x0000000000081947 */ /* 0x002fea0003800000 */
[----:B------:R-:W1:Y:S02]  /*8a00*/  SYNCS.PHASECHK.TRANS64.TRYWAIT P1, [UR10], R3 ;  /* 0x00000003ff0075a7 */ /* 0x000e64000802014a */
[----:B-1----:R-:W-:Y:S05]  /*8a10*/  @!P1 BRA `(.L_x_22) ;  /* 0x000001ac003c9947 */ /* 0x002fea0003800000 */
.L_x_21:
        /* <DEDUP_REMOVED lines=64> */
[----:B--2---:R-:W2:Y:S04]  /*8e20*/  LDL.LU.64 R24, [R1] ;  /* 0x0000000001187983 */ /* 0x004ea80000300a00 */
        /* <DEDUP_REMOVED lines=63> */
[----:B------:R-:W-:-:S02]  /*9220*/  ULEA UR10, UR6, UR4, 0xc ;  /* 0x00000004060a7291 */ /* 0x000fc4000f8e603f */
[----:B------:R-:W-:Y:S01]  /*9230*/  ULEA UR11, UR6, UR5, 0xc ;  /* 0x00000005060b7291 */ /* 0x000fe2000f8e603f */
[----:B-----5:R-:W-:Y:S01]  /*9240*/  STL [R1+0x2c4], R16 ;  /* 0x0002c41001007387 */ /* 0x020fe20000100800 */
[----:B------:R-:W-:Y:S01]  /*9250*/  UMOV UR13, 0x40000040 ;  /* 0x40000040000d7882 */ /* 0x000fe20000000000 */
[----:B------:R-:W-:Y:S02]  /*9260*/  UMOV UR15, 0x40000040 ;  /* 0x40000040000f7882 */ /* 0x000fe40000000000 */
[----:B------:R-:W-:Y:S01]  /*9270*/  UMOV UR12, UR10 ;  /* 0x0000000a000c7c82 */ /* 0x000fe20008000000 */
[----:B------:R3:W-:Y:S01]  /*9280*/  STL [R1+0x2c0], R2 ;  /* 0x0002c00201007387 */ /* 0x0007e20000100800 */
[----:B------:R-:W-:-:S03]  /*9290*/  UMOV UR14, UR11 ;  /* 0x0000000b000e7c82 */ /* 0x000fc60008000000 */
[----:B------:R4:W-:Y:S01]  /*92a0*/  STL [R1+0x2bc], R0 ;  /* 0x0002bc0001007387 */ /* 0x0009e20000100800 */
[----:B--2---:R-:W-:-:S06]  /*92b0*/  WARPGROUP.ARRIVE ;  /* 0x00000000000079c5 */ /* 0x004fcc0000000000 */
[----:B------:R-:W-:Y:S03]  /*92c0*/  HGMMA.64x256x16.F32.BF16 R24, gdesc[UR12], R24, gsb0 ;  /* 0x03e000000c1879f0 */ /* 0x000fe60008001818 */
[----:B------:R-:W-:Y:S02]  /*92d0*/  WARPGROUP.DEPBAR.LE gsb0, 0x0 ;  /* 0x00008000000079c5 */ /* 0x000fe40000010000 */
[----:B------:R-:W-:Y:S01]  /*92e0*/  STL.64 [R1], R24 ;  /* 0x0000001801007387 */ /* 0x000fe20000100a00 */
[----:B---3--:R-:W-:Y:S01]  /*92f0*/  MOV R2, R150 ;  /* 0x0000009600027202 */ /* 0x008fe20000000f00 */
[----:B----4-:R-:W-:Y:S01]  /*9300*/  IMAD.MOV.U32 R0, RZ, RZ, R151 ;  /* 0x000000ffff007224 */ /* 0x010fe200078e0097 */
[----:B------:R-:W-:Y:S01]  /*9310*/  MOV R5, R147 ;  /* 0x0000009300057202 */ /* 0x000fe20000000f00 */
[----:B------:R-:W-:Y:S01]  /*9320*/  STL.64 [R1+0x8], R26 ;  /* 0x0000081a01007387 */ /* 0x000fe20000100a00 */
[----:B-1----:R-:W-:Y:S01]  /*9330*/  IMAD.MOV.U32 R4, RZ, RZ, R148 ;  /* 0x000000ffff047224 */ /* 0x002fe200078e0094 */
[----:B------:R-:W-:Y:S01]  /*9340*/  MOV R8, R144 ;  /* 0x0000009000087202 */ /* 0x000fe20000000f00 */
[----:B0-----:R-:W-:Y:S01]  /*9350*/  IMAD.MOV.U32 R3, RZ, RZ, R149 ;  /* 0x000000ffff037224 */ /* 0x001fe200078e0095 */
        /* <DEDUP_REMOVED lines=36> */
[----:B------:R-:W2:Y:S01]  /*95a0*/  LDL.LU.64 R150, [R1+0xce8] ;  /* 0x000ce80001967983 */ /* 0x000ea20000300a00 */
        /* <DEDUP_REMOVED lines=92> */
[----:B------:R-:W-:-:S02]  /*9b70*/  IMAD.MOV.U32 R231, RZ, RZ, R50 ;  /* 0x000000ffffe77224 */ /* 0x000fc400078e0032 */
[----:B------:R-:W-:Y:S01]  /*9b80*/  IMAD.MOV.U32 R232, RZ, RZ, R49 ;  /* 0x000000ffffe87224 */ /* 0x000fe200078e0031 */
[----:B------:R-:W2:Y:S01]  /*9b90*/  LDL.LU.64 R102, [R1+0xc28] ;  /* 0x000c280001667983 */ /* 0x000ea20000300a00 */
[----:B------:R-:W-:Y:S02]  /*9ba0*/  IMAD.MOV.U32 R235, RZ, RZ, R46 ;  /* 0x000000ffffeb7224 */ /* 0x000fe400078e002e */
[----:B------:R-:W-:Y:S01]  /*9bb0*/  IMAD.MOV.U32 R234, RZ, RZ, R47 ;  /* 0x000000ffffea7224 */ /* 0x000fe200078e002f */
        /* <DEDUP_REMOVED lines=28> */
[----:B0-----:R-:W2:Y:S04]  /*9d80*/  LDL.LU.64 R44, [R1+0xb40] ;  /* 0x000b4000012c7983 */ /* 0x001ea80000300a00 */
        /* <DEDUP_REMOVED lines=11> */
[----:B------:R-:W-:-:S02]  /*9e40*/  UMOV UR13, 0x40000040 ;  /* 0x40000040000d7882 */ /* 0x000fc40000000000 */
[----:B------:R-:W-:Y:S01]  /*9e50*/  STL [R1+0xae8], R160 ;  /* 0x000ae8a001007387 */ /* 0x000fe20000100800 */
[----:B--2---:R-:W-:-:S06]  /*9e60*/  WARPGROUP.ARRIVE ;  /* 0x00000000000079c5 */ /* 0x004fcc0000000000 */
        /* <DEDUP_REMOVED lines=335> */
[----:B------:R-:W-:-:S03]  /*b360*/  MOV R0, R151 ;  /* 0x0000009700007202 */ /* 0x000fc60000000f00 */
[----:B------:R-:W-:Y:S01]  /*b370*/  STL.64 [R1+0x40], R40 ;  /* 0x0000402801007387 */ /* 0x000fe20000100a00 */
[----:B------:R-:W-:Y:S01]  /*b380*/  MOV R4, R148 ;  /* 0x0000009400047202 */ /* 0x000fe20000000f00 */
[----:B------:R-:W-:Y:S02]  /*b390*/  IMAD.MOV.U32 R3, RZ, RZ, R149 ;  /* 0x000000ffff037224 */ /* 0x000fe400078e0095 */
[----:B------:R-:W-:Y:S01]  /*b3a0*/  STL.64 [R1+0x48], R42 ;  /* 0x0000482a01007387 */ /* 0x000fe20000100a00 */
[----:B------:R-:W-:-:S03]  /*b3b0*/  IMAD.MOV.U32 R6, RZ, RZ, R146 ;  /* 0x000000ffff067224 */ /* 0x000fc600078e0092 */
[----:B------:R0:W-:Y:S01]  /*b3c0*/  STL.64 [R1+0x50], R44 ;  /* 0x0000502c01007387 */ /* 0x0001e20000100a00 */
        /* <DEDUP_REMOVED lines=1383> */
[----:B------:R-:W-:Y:S01]  /*10a40*/  BPT.TRAP 0x1 ;  /* 0x000000040000795c */ /* 0x000fe20000300000 */
.L_x_23:
[----:B------:R-:W-:Y:S02]  /*10a50*/  UISETP.GT.U32.AND UP0, UPT, UR38, 0x1, UPT ;  /* 0x000000012600788c */ /* 0x000fe4000bf04070 */
[----:B------:R-:W-:-:S04]  /*10a60*/  ULEA UR8, UR7, UR8, 0x3 ;  /* 0x0000000807087291 */ /* 0x000fc8000f8e183f */
[----:B------:R-:W-:Y:S01]  /*10a70*/  UIADD3 UR8, UR8, 0x18, URZ ;  /* 0x0000001808087890 */ /* 0x000fe2000fffe03f */
[----:B------:R-:W-:-:S03]  /*10a80*/  PLOP3.LUT P1, PT, PT, PT, UP0, 0x80, 0x0 ;  /* 0x000000000000781c */ /* 0x000fc60003f2f008 */
[----:B------:R-:W-:-:S09]  /*10a90*/  UPRMT UR8, URZ, 0x654, UR8 ;  /* 0x000006543f087896 */ /* 0x000fd20008000008 */
[----:B------:R-:W-:Y:S01]  /*10aa0*/  SYNCS.ARRIVE.TRANS64.RED.A1T0 RZ, [UR8], RZ ;  /* 0x000000ffffff79a7 */ /* 0x000fe20008100408 */
[----:B------:R-:W-:Y:S05]  /*10ab0*/  @P1 BRA `(.L_x_24) ;  /* 0x0000000000041947 */ /* 0x000fea0003800000 */
[----:B------:R-:W-:Y:S01]  /*10ac0*/  BPT.TRAP 0x1 ;  /* 0x000000040000795c */ /* 0x000fe20000300000 */
.L_x_24:
[----:B------:R-:W-:Y:S01]  /*10ad0*/  UIADD3 UR6, UR6, 0x1, URZ ;  /* 0x0000000106067890 */ /* 0x000fe2000fffe03f */
[C---:B-----5:R-:W-:Y:S01]  /*10ae0*/  ISETP.GT.AND P1, PT, R0.reuse, 0x1, PT ;  /* 0x000000010000780c */ /* 0x060fe20003f24270 */
[----:B------:R-:W-:Y:S01]  /*10af0*/  UIADD3 UR7, UR7, 0x1, URZ ;  /* 0x0000000107077890 */ /* 0x000fe2000fffe03f */
[----:B------:R-:W-:Y:S01]  /*10b00*/  IADD3 R0, R0, -0x1, RZ ;  /* 0xffffffff00007810 */ /* 0x000fe20007ffe0ff */
[----:B------:R-:W-:Y:S02]  /*10b10*/  UISETP.NE.AND UP0, UPT, UR6, 0x3, UPT ;  /* 0x000000030600788c */ /* 0x000fe4000bf05270 */
[----:B------:R-:W-:Y:S02]  /*10b20*/  UISETP.NE.AND UP1, UPT, UR7, 0x3, UPT ;  /* 0x000000030700788c */ /* 0x000fe4000bf25270 */
[----:B------:R-:W-:Y:S02]  /*10b30*/  USEL UR8, URZ, 0x1, UP0 ;  /* 0x000000013f087887 */ /* 0x000fe40008000000 */
[----:B------:R-:W-:-:S02]  /*10b40*/  USEL UR6, UR6, URZ, UP0 ;  /* 0x0000003f06067287 */ /* 0x000fc40008000000 */
[----:B------:R-:W-:Y:S02]  /*10b50*/  USEL UR7, UR7, URZ, UP1 ;  /* 0x0000003f07077287 */ /* 0x000fe40008800000 */
[----:B------:R-:W-:Y:S01]  /*10b60*/  ULOP3.LUT UR9, UR9, UR8, URZ, 0x3c, !UPT ;  /* 0x0000000809097292 */ /* 0x000fe2000f8e3c3f */
[----:B------:R-:W-:Y:S11]  /*10b70*/  @P1 BRA `(.L_x_25) ;  /* 0xffffff7c00701947 */ /* 0x000ff6000383ffff */
.L_x_18:
[----:B-----5:R-:W0:Y:S02]  /*10b80*/  LDC R0, c[0x0][0x28c] ;  /* 0x0000a300ff007b82 */ /* 0x020e240000000800 */
[----:B0-----:R-:W-:-:S13]  /*10b90*/  ISETP.GE.AND P1, PT, R0, 0x1, PT ;  /* 0x000000010000780c */ /* 0x001fda0003f26270 */
[----:B------:R-:W-:Y:S05]  /*10ba0*/  @!P1 BRA `(.L_x_26) ;  /* 0x00000000004c9947 */ /* 0x000fea0003800000 */
[----:B------:R-:W-:Y:S05]  /*10bb0*/  @!P0 BRA `(.L_x_27) ;  /* 0x0000000000048947 */ /* 0x000fea0003800000 */
[----:B------:R-:W-:Y:S01]  /*10bc0*/  BPT.TRAP 0x1 ;  /* 0x000000040000795c */ /* 0x000fe20000300000 */
.L_x_27:
[----:B------:R-:W0:Y:S01]  /*10bd0*/  S2UR UR7, SR_CgaCtaId ;  /* 0x00000000000779c3 */ /* 0x000e220000008800 */
[----:B------:R-:W-:-:S04]  /*10be0*/  UISETP.LT.AND UP0, UPT, UR43, 0x1, UPT ;  /* 0x000000012b00788c */ /* 0x000fc8000bf01270 */
[----:B------:R-:W-:Y:S02]  /*10bf0*/  USEL UR6, UR43, 0x1, UP0 ;  /* 0x000000012b067887 */ /* 0x000fe40008000000 */
[----:B------:R-:W-:Y:S02]  /*10c00*/  UISETP.GT.U32.AND UP0, UPT, UR38, 0x1, UPT ;  /* 0x000000012600788c */ /* 0x000fe4000bf04070 */
[----:B------:R-:W-:-:S04]  /*10c10*/  UIADD3 UR6, UR37, UR43, -UR6 ;  /* 0x0000002b25067290 */ /* 0x000fc8000fffe806 */
[----:B------:R-:W-:Y:S01]  /*10c20*/  UIMAD.WIDE.U32 UR4, UR6, -0x55555555, URZ ;  /* 0xaaaaaaab060478a5 */ /* 0x000fe2000f8e003f */
[----:B------:R-:W-:-:S03]  /*10c30*/  PLOP3.LUT P0, PT, PT, PT, UP0, 0x80, 0x0 ;  /* 0x000000000000781c */ /* 0x000fc60003f0f008 */
[----:B------:R-:W-:-:S03]  /*10c40*/  USHF.R.U32.HI UR4, URZ, 0x1, UR5 ;  /* 0x000000013f047899 */ /* 0x000fc60008011605 */
[----:B------:R-:W-:Y:S01]  /*10c50*/  UMOV UR5, 0x400 ;  /* 0x0000040000057882 */ /* 0x000fe20000000000 */
[----:B------:R-:W-:Y:S02]  /*10c60*/  UIMAD UR6, UR4, -0x3, UR6 ;  /* 0xfffffffd040678a4 */ /* 0x000fe4000f8e0206 */
[----:B0-----:R-:W-:-:S04]  /*10c70*/  ULEA UR5, UR7, UR5, 0x18 ;  /* 0x0000000507057291 */ /* 0x001fc8000f8ec03f */
[----:B------:R-:W-:-:S04]  /*10c80*/  ULEA UR6, UR6, UR5, 0x3 ;  /* 0x0000000506067291 */ /* 0x000fc8000f8e183f */
[----:B------:R-:W-:-:S04]  /*10c90*/  UIADD3 UR6, UR6, 0x18, URZ ;  /* 0x0000001806067890 */ /* 0x000fc8000fffe03f */
[----:B------:R-:W-:-:S09]  /*10ca0*/  UPRMT UR6, URZ, 0x654, UR6 ;  /* 0x000006543f067896 */ /* 0x000fd20008000006 */
[----:B------:R-:W-:Y:S01]  /*10cb0*/  SYNCS.ARRIVE.TRANS64.RED.A1T0 RZ, [UR6], RZ ;  /* 0x000000ffffff79a7 */ /* 0x000fe20008100406 */
[----:B------:R-:W-:Y:S05]  /*10cc0*/  @P0 BRA `(.L_x_26) ;  /* 0x0000000000040947 */ /* 0x000fea0003800000 */
[----:B------:R-:W-:Y:S01]  /*10cd0*/  BPT.TRAP 0x1 ;  /* 0x000000040000795c */ /* 0x000fe20000300000 */
.L_x_26:
[----:B------:R-:W0:Y:S01]  /*10ce0*/  S2R R8, SR_TID.X ;  /* 0x0000000000087919 */ /* 0x000e220000002100 */
[----:B------:R-:W-:Y:S01]  /*10cf0*/  MOV R19, 0x6540 ;  /* 0x0000654000137802 */ /* 0x000fe20000000f00 */
[----:B------:R-:W-:Y:S01]  /*10d00*/  USHF.R.S32.HI UR10, URZ, 0x1f, UR42 ;  /* 0x0000001f3f0a7899 */ /* 0x000fe2000801142a */
[----:B------:R-:W-:Y:S01]  /*10d10*/  LOP3.LUT R4, R160, 0x1, RZ, 0xc0, !PT ;  /* 0x00000001a0047812 */ /* 0x000fe200078ec0ff */
[----:B------:R-:W-:Y:S01]  /*10d20*/  ULDC.64 UR8, c[0x0][0x5d0] ;  /* 0x0001740000087ab9 */ /* 0x000fe20000000a00 */
[----:B------:R-:W-:Y:S01]  /*10d30*/  UIMAD.WIDE UR6, UR40, 0x100, URZ ;  /* 0x00000100280678a5 */ /* 0x000fe2000f8e023f */
[----:B------:R-:W-:Y:S01]  /*10d40*/  IMAD.U32 R6, RZ, RZ, UR8 ;  /* 0x00000008ff067e24 */ /* 0x000fe2000f8e00ff */
[----:B------:R-:W-:Y:S01]  /*10d50*/  UIMAD UR4, UR10, UR8, URZ ;  /* 0x000000080a0472a4 */ /* 0x000fe2000f8e023f */
[----:B------:R-:W-:Y:S01]  /*10d60*/  IMAD.SHL.U32 R3, R4, 0x40, RZ ;  /* 0x0000004004037824 */ /* 0x000fe200078e00ff */
[----:B------:R-:W-:Y:S02]  /*10d70*/  USHF.L.U32 UR40, UR40, 0x8, URZ ;  /* 0x0000000828287899 */ /* 0x000fe4000800063f */
[----:B------:R-:W-:Y:S01]  /*10d80*/  UIMAD UR4, UR42, UR9, UR4 ;  /* 0x000000092a0472a4 */ /* 0x000fe2000f8e0204 */
[----:B------:R-:W-:Y:S01]  /*10d90*/  ULDC UR8, c[0x0][0x284] ;  /* 0x0000a10000087ab9 */ /* 0x000fe20000000800 */
[----:B------:R-:W-:Y:S01]  /*10da0*/  UIADD3 UR37, UR43, UR37, URZ ;  /* 0x000000252b257290 */ /* 0x000fe2000fffe03f */
[----:B------:R-:W-:Y:S01]  /*10db0*/  MOV R17, UR8 ;  /* 0x0000000800117c02 */ /* 0x000fe20008000f00 */
[----:B------:R-:W-:-:S02]  /*10dc0*/  UISETP.GE.U32.AND UP2, UPT, UR43, 0x3, UPT ;  /* 0x000000032b00788c */ /* 0x000fc4000bf46070 */
[----:B------:R-:W-:-:S04]  /*10dd0*/  UISETP.GT.U32.AND UP1, UPT, UR37, 0x2, UPT ;  /* 0x000000022500788c */ /* 0x000fc8000bf24070 */
[----:B------:R-:W-:Y:S01]  /*10de0*/  UISETP.LT.U32.AND UP1, UPT, UR43, 0x3, UP1 ;  /* 0x000000032b00788c */ /* 0x000fe20008f21070 */
[C---:B0-----:R-:W-:Y:S01]  /*10df0*/  IMAD.SHL.U32 R18, R8.reuse, 0x2, RZ ;  /* 0x0000000208127824 */ /* 0x041fe200078e00ff */
[----:B------:R-:W-:Y:S02]  /*10e00*/  SHF.R.U32.HI R0, RZ, 0x2, R8 ;  /* 0x00000002ff007819 */ /* 0x000fe40000011608 */
[----:B------:R-:W-:Y:S02]  /*10e10*/  LOP3.LUT R5, R8, 0x60, RZ, 0xc0, !PT ;  /* 0x0000006008057812 */ /* 0x000fe400078ec0ff */
[----:B------:R-:W-:Y:S02]  /*10e20*/  LOP3.LUT R18, R18, 0x6, RZ, 0xc0, !PT ;  /* 0x0000000612127812 */ /* 0x000fe400078ec0ff */
[----:B------:R-:W-:Y:S02]  /*10e30*/  LOP3.LUT R0, R0, 0x7, RZ, 0xc0, !PT ;  /* 0x0000000700007812 */ /* 0x000fe400078ec0ff */
[----:B------:R-:W-:Y:S01]  /*10e40*/  PRMT R18, R18, R19, UR41 ;  /* 0x0000002912127e16 */ /* 0x000fe20008000013 */
[----:B------:R-:W-:Y:S01]  /*10e50*/  USHF.L.U32 UR41, UR41, 0x8, URZ ;  /* 0x0000000829297899 */ /* 0x000fe2000800063f */
[----:B------:R-:W-:-:S02]  /*10e60*/  SHF.R.U32.HI R5, RZ, 0x1, R5 ;  /* 0x00000001ff057819 */ /* 0x000fc40000011605 */
[----:B------:R-:W-:Y:S02]  /*10e70*/  SHF.R.S32.HI R19, RZ, 0x1f, R18 ;  /* 0x0000001fff137819 */ /* 0x000fe40000011412 */
[--C-:B------:R-:W-:Y:S02]  /*10e80*/  LOP3.LUT R3, R3, 0x40, R0.reuse, 0xe2, !PT ;  /* 0x0000004003037812 */ /* 0x100fe400078ee200 */
[----:B------:R-:W-:Y:S01]  /*10e90*/  IADD3 R0, RZ, -R5, -R0 ;  /* 0x80000005ff007210 */ /* 0x000fe20007ffe800 */
[----:B------:R-:W-:Y:S01]  /*10ea0*/  IMAD.WIDE.U32 R6, R6, UR42, R18 ;  /* 0x0000002a06067c25 */ /* 0x000fe2000f8e0012 */
[----:B------:R-:W-:-:S03]  /*10eb0*/  LOP3.LUT R3, R3, UR6, R5, 0xfe, !PT ;  /* 0x0000000603037c12 */ /* 0x000fc6000f8efe05 */
[----:B------:R-:W-:Y:S01]  /*10ec0*/  VIADD R7, R7, UR4 ;  /* 0x0000000407077c36 */ /* 0x000fe20008000000 */
[----:B------:R-:W-:Y:S01]  /*10ed0*/  ULDC UR4, c[0x0][0x288] ;  /* 0x0000a20000047ab9 */ /* 0x000fe20000000800 */
[----:B------:R-:W-:Y:S01]  /*10ee0*/  IMAD R0, R4, -0x40, R0 ;  /* 0xffffffc004007824 */ /* 0x000fe200078e0200 */
[----:B------:R-:W-:Y:S01]  /*10ef0*/  UISETP.GE.AND UP0, UPT, UR41, UR4, UPT ;  /* 0x000000042900728c */ /* 0x000fe2000bf06270 */
[----:B------:R-:W-:-:S03]  /*10f00*/  IMAD.MOV.U32 R4, RZ, RZ, -0x2 ;  /* 0xfffffffeff047424 */ /* 0x000fc600078e00ff */
[----:B------:R-:W-:Y:S02]  /*10f10*/  UISETP.GE.OR UP0, UPT, UR40, UR8, UP0 ;  /* 0x000000082800728c */ /* 0x000fe40008706670 */
[----:B------:R-:W-:Y:S01]  /*10f20*/  IADD3 R17, R17, -UR40, R0 ;  /* 0x8000002811117c10 */ /* 0x000fe2000fffe000 */
[----:B------:R-:W-:Y:S01]  /*10f30*/  USEL UR8, URZ, 0x1, !UP1 ;  /* 0x000000013f087887 */ /* 0x000fe2000c800000 */
[----:B------:R-:W-:Y:S01]  /*10f40*/  LOP3.LUT R0, R8, 0x3, RZ, 0xc0, !PT ;  /* 0x0000000308007812 */ /* 0x000fe200078ec0ff */
[----:B------:R-:W-:Y:S01]  /*10f50*/  UMOV UR40, 0xffffffff ;  /* 0xffffffff00287882 */ /* 0x000fe20000000000 */
[----:B------:R-:W-:Y:S01]  /*10f60*/  PLOP3.LUT P0, PT, PT, PT, UP0, 0x80, 0x0 ;  /* 0x000000000000781c */ /* 0x000fe20003f0f008 */
[----:B------:R-:W-:Y:S02]  /*10f70*/  ULOP3.LUT UR36, UR36, UR8, URZ, 0x3c, !UPT ;  /* 0x0000000824247292 */ /* 0x000fe4000f8e3c3f */
[----:B------:R-:W-:Y:S01]  /*10f80*/  IMAD R0, R0, R4, UR4 ;  /* 0x0000000400007e24 */ /* 0x000fe2000f8e0204 */
[----:B------:R-:W-:-:S03]  /*10f90*/  UIMAD.WIDE.U32 UR4, UR37, -0x55555555, URZ ;  /* 0xaaaaaaab250478a5 */ /* 0x000fc6000f8e003f */
[----:B------:R-:W-:Y:S01]  /*10fa0*/  VIADD R0, R0, -UR41 ;  /* 0x8000002900007c36 */ /* 0x000fe20008000000 */
[----:B------:R-:W-:-:S04]  /*10fb0*/  USHF.R.U32.HI UR4, URZ, 0x1, UR5 ;  /* 0x000000013f047899 */ /* 0x000fc80008011605 */
[----:B------:R-:W-:Y:S02]  /*10fc0*/  UIMAD UR37, UR4, -0x3, UR37 ;  /* 0xfffffffd042578a4 */ /* 0x000fe4000f8e0225 */
[----:B------:R-:W-:Y:S01]  /*10fd0*/  @UP2 ULOP3.LUT UR36, UR36, 0x1, UR4, 0x78, !UPT ;  /* 0x0000000124242892 */ /* 0x000fe2000f8e7804 */
[----:B------:R-:W-:Y:S11]  /*10fe0*/  @P0 BRA `(.L_x_28) ;  /* 0x0000010400d80947 */ /* 0x000ff60003800000 */
[----:B------:R-:W-:Y:S01]  /*10ff0*/  FSETP.NEU.AND P0, PT, R16, RZ, PT ;  /* 0x000000ff1000720b */ /* 0x000fe20003f0d000 */
[----:B------:R-:W-:Y:S01]  /*11000*/  ULDC.64 UR8, c[0x0][0x5c8] ;  /* 0x0001720000087ab9 */ /* 0x000fe20000000a00 */
[----:B------:R-:W-:Y:S01]  /*11010*/  ISETP.GT.AND P3, PT, R17, RZ, PT ;  /* 0x000000ff1100720c */ /* 0x000fe20003f64270 */
[----:B------:R-:W-:Y:S01]  /*11020*/  UIMAD UR4, UR7, UR8, URZ ;  /* 0x00000008070472a4 */ /* 0x000fe2000f8e023f */
[----:B------:R-:W-:Y:S01]  /*11030*/  MOV R10, UR9 ;  /* 0x00000009000a7c02 */ /* 0x000fe20008000f00 */
[C---:B------:R-:W-:Y:S01]  /*11040*/  IMAD.WIDE.U32 R6, R3.reuse, UR8, R6 ;  /* 0x0000000803067c25 */ /* 0x040fe2000f8e0006 */
[----:B------:R-:W-:Y:S01]  /*11050*/  BSSY B0, `(.L_x_28) ;  /* 0x000106f000007945 */ /* 0x000fe20003800000 */
[----:B------:R-:W-:Y:S02]  /*11060*/  ISETP.GT.AND P1, PT, R0, RZ, P3 ;  /* 0x000000ff0000720c */ /* 0x000fe40001f24270 */
[----:B------:R-:W-:-:S04]  /*11070*/  IMAD R10, R3, R10, UR4 ;  /* 0x00000004030a7e24 */ /* 0x000fc8000f8e020a */
[----:B------:R-:W-:Y:S01]  /*11080*/  IMAD.IADD R10, R7, 0x1, R10 ;  /* 0x00000001070a7824 */ /* 0x000fe200078e020a */
[----:B------:R-:W-:Y:S06]  /*11090*/  @!P0 BRA `(.L_x_29) ;  /* 0x000000b800108947 */ /* 0x000fec0003800000 */
[----:B------:R-:W0:Y:S01]  /*110a0*/  LDC.64 R22, c[0x0][0x5b8] ;  /* 0x00016e00ff167b82 */ /* 0x000e220000000a00 */
[----:B------:R-:W2:Y:S01]  /*110b0*/  LDL.LU R11, [R1] ;  /* 0x00000000010b7983 */ /* 0x000ea20000300800 */
[----:B------:R-:W-:-:S06]  /*110c0*/  ULDC.64 UR4, c[0x0][0x5c0] ;  /* 0x0001700000047ab9 */ /* 0x000fcc0000000a00 */
[----:B------:R-:W1:Y:S08]  /*110d0*/  LDC.64 R14, c[0x0][0x5b0] ;  /* 0x00016c00ff0e7b82 */ /* 0x000e700000000a00 */
[----:B------:R-:W3:Y:S01]  /*110e0*/  LDC.64 R12, c[0x0][0x5a8] ;  /* 0x00016a00ff0c7b82 */ /* 0x000ee20000000a00 */
[C---:B0-----:R-:W-:Y:S02]  /*110f0*/  IMAD R157, R22.reuse, UR10, RZ ;  /* 0x0000000a169d7c24 */ /* 0x041fe4000f8e02ff */
[----:B------:R-:W-:-:S04]  /*11100*/  IMAD.WIDE.U32 R152, R22, UR42, R18 ;  /* 0x0000002a16987c25 */ /* 0x000fc8000f8e0012 */
[----:B------:R-:W-:Y:S01]  /*11110*/  IMAD R157, R23, UR42, R157 ;  /* 0x0000002a179d7c24 */ /* 0x000fe2000f8e029d */
[----:B------:R-:W-:Y:S01]  /*11120*/  MOV R20, R152 ;  /* 0x0000009800147202 */ /* 0x000fe20000000f00 */
[----:B-1----:R-:W-:Y:S02]  /*11130*/  IMAD R156, R14, UR7, RZ ;  /* 0x000000070e9c7c24 */ /* 0x002fe4000f8e02ff */
[----:B------:R-:W-:Y:S02]  /*11140*/  IMAD.IADD R21, R153, 0x1, R157 ;  /* 0x0000000199157824 */ /* 0x000fe400078e029d */
[C---:B------:R-:W-:Y:S02]  /*11150*/  IMAD R156, R3.reuse, R15, R156 ;  /* 0x0000000f039c7224 */ /* 0x040fe400078e029c */
[----:B------:R-:W-:-:S04]  /*11160*/  IMAD.WIDE.U32 R4, R3, R14, R20 ;  /* 0x0000000e03047225 */ /* 0x000fc800078e0014 */
[----:B------:R-:W-:Y:S01]  /*11170*/  IMAD.IADD R5, R5, 0x1, R156 ;  /* 0x0000000105057824 */ /* 0x000fe200078e029c */
[----:B---3--:R-:W-:-:S04]  /*11180*/  LEA R8, P0, R4, R12, 0x1 ;  /* 0x0000000c04087211 */ /* 0x008fc800078008ff */
[----:B------:R-:W-:-:S05]  /*11190*/  LEA.HI.X R9, R4, R13, R5, 0x1, P0 ;  /* 0x0000000d04097211 */ /* 0x000fca00000f0c05 */
[----:B------:R-:W3:Y:S01]  /*111a0*/  @P1 LDG.E.LTC128B.U16 R23, desc[UR44][R8.64] ;  /* 0x0000002c08171981 */ /* 0x000ee2000c1e1520 */
[----:B------:R-:W-:Y:S01]  /*111b0*/  BSSY B1, `(.L_x_30) ;  /* 0x0000011000017945 */ /* 0x000fe20003800000 */
[----:B---3--:R-:W-:-:S04]  /*111c0*/  IMAD.U32 R4, R23, 0x10000, RZ ;  /* 0x0001000017047824 */ /* 0x008fc800078e00ff */
[----:B------:R-:W-:-:S04]  /*111d0*/  FMUL R4, R4, R16 ;  /* 0x0000001004047220 */ /* 0x000fc80000400000 */
[----:B--2---:R-:W-:Y:S01]  /*111e0*/  FFMA R7, R11, R2, R4 ;  /* 0x000000020b077223 */ /* 0x004fe20000000004 */
[----:B------:R-:W-:-:S04]  /*111f0*/  LEA R4, P0, R6, UR4, 0x1 ;  /* 0x0000000406047c11 */ /* 0x000fc8000f8008ff */
[----:B------:R-:W-:Y:S02]  /*11200*/  LEA.HI.X R5, R6, UR5, R10, 0x1, P0 ;  /* 0x0000000506057c11 */ /* 0x000fe400080f0c0a */
[----:B------:R-:W-:-:S05]  /*11210*/  F2FP.BF16.F32.PACK_AB R6, RZ, R7 ;  /* 0x00000007ff06723e */ /* 0x000fca00000010ff */
[----:B------:R0:W-:Y:S02]  /*11220*/  @P1 STG.E.U16 desc[UR44][R4.64], R6 ;  /* 0x0000000604001986 */ /* 0x0001e4000c10152c */
[----:B0-----:R-:W-:-:S05]  /*11230*/  IMAD.WIDE.U32 R6, R3, R14, R18 ;  /* 0x0000000e03067225 */ /* 0x001fca00078e0012 */
[----:B------:R-:W-:-:S03]  /*11240*/  IADD3 R7, R156, R7, RZ ;  /* 0x000000079c077210 */ /* 0x000fc60007ffe0ff */
[----:B------:R-:W-:-:S04]  /*11250*/  IMAD.WIDE.U32 R6, R22, UR42, R6 ;  /* 0x0000002a16067c25 */ /* 0x000fc8000f8e0006 */
[----:B------:R-:W-:Y:S01]  /*11260*/  IMAD.IADD R7, R157, 0x1, R7 ;  /* 0x000000019d077824 */ /* 0x000fe200078e0207 */
[----:B------:R-:W-:-:S04]  /*11270*/  LEA R10, P0, R6, R12, 0x1 ;  /* 0x0000000c060a7211 */ /* 0x000fc800078008ff */
[----:B------:R-:W-:Y:S02]  /*11280*/  LEA.HI.X R11, R6, R13, R7, 0x1, P0 ;  /* 0x0000000d060b7211 */ /* 0x000fe400000f0c07 */
[----:B------:R-:W-:-:S13]  /*11290*/  ISETP.GT.AND P0, PT, R0, 0x1, P3 ;  /* 0x000000010000780c */ /* 0x000fda0001f04270 */
[----:B------:R-:W-:Y:S05]  /*112a0*/  @!P0 BRA `(.L_x_31) ;  /* 0x0000000000048947 */ /* 0x000fea0003800000 */
[----:B------:R0:W5:Y:S02]  /*112b0*/  LDG.E.LTC128B.U16 R23, desc[UR44][R10.64+0x2] ;  /* 0x0000022c0a177981 */ /* 0x000164000c1e1520 */
.L_x_31:
[----:B------:R-:W-:Y:S05]  /*112c0*/  BSYNC B1 ;  /* 0x0000000000017941 */ /* 0x000fea0003800000 */
.L_x_30:
[----:B------:R-:W2:Y:S01]  /*112d0*/  LDL.LU R7, [R1+0x4] ;  /* 0x0000040001077983 */ /* 0x000ea20000300800 */
[----:B-----5:R-:W-:Y:S01]  /*112e0*/  IMAD.U32 R6, R23, 0x10000, RZ ;  /* 0x0001000017067824 */ /* 0x020fe200078e00ff */
[C---:B------:R-:W-:Y:S02]  /*112f0*/  SHF.L.U64.HI R155, R14.reuse, 0x3, R15 ;  /* 0x000000030e9b7819 */ /* 0x040fe4000001020f */
[----:B------:R-:W-:Y:S01]  /*11300*/  SHF.L.U32 R154, R14, 0x3, RZ ;  /* 0x000000030e9a7819 */ /* 0x000fe200000006ff */
[----:B------:R-:W-:Y:S01]  /*11310*/  FMUL R6, R6, R16 ;  /* 0x0000001006067220 */ /* 0x000fe20000400000 */
[----:B------:R-:W3:Y:S03]  /*11320*/  LDL.LU R158, [R1+0x8] ;  /* 0x00000800019e7983 */ /* 0x000ee60000300800 */
[----:B--2---:R-:W-:-:S05]  /*11330*/  FFMA R6, R7, R2, R6 ;  /* 0x0000000207067223 */ /* 0x004fca0000000006 */
[----:B------:R-:W-:-:S05]  /*11340*/  F2FP.BF16.F32.PACK_AB R6, RZ, R6 ;  /* 0x00000006ff06723e */ /* 0x000fca00000010ff */
[----:B------:R1:W-:Y:S01]  /*11350*/  @P0 STG.E.U16 desc[UR44][R4.64+0x2], R6 ;  /* 0x0000020604000986 */ /* 0x0003e2000c10152c */
[----:B------:R-:W-:-:S04]  /*11360*/  ISETP.GT.AND P0, PT, R17, 0x8, PT ;  /* 0x000000081100780c */ /* 0x000fc80003f04270 */
[----:B------:R-:W-:Y:S01]  /*11370*/  ISETP.GT.AND P1, PT, R0, RZ, P0 ;  /* 0x000000ff0000720c */ /* 0x000fe20000724270 */
[----:B-1----:R-:W-:-:S04]  /*11380*/  IMAD.WIDE.U32 R6, R3, R14, R154 ;  /* 0x0000000e03067225 */ /* 0x002fc800078e009a */
[----:B------:R-:W-:Y:S01]  /*11390*/  IMAD.IADD R156, R156, 0x1, R7 ;  /* 0x000000019c9c7824 */ /* 0x000fe200078e0207 */
[----:B------:R-:W-:-:S05]  /*113a0*/  IADD3 R7, P2, R152, R6, RZ ;  /* 0x0000000698077210 */ /* 0x000fca0007f5e0ff */
[----:B------:R-:W-:Y:S01]  /*113b0*/  IMAD.X R9, R156, 0x1, R21, P2 ;  /* 0x000000019c097824 */ /* 0x000fe200010e0615 */
[----:B------:R-:W-:-:S04]  /*113c0*/  LEA R8, P2, R7, R12, 0x1 ;  /* 0x0000000c07087211 */ /* 0x000fc800078408ff */
[----:B------:R-:W-:-:S05]  /*113d0*/  LEA.HI.X R9, R7, R13, R9, 0x1, P2 ;  /* 0x0000000d07097211 */ /* 0x000fca00010f0c09 */
[----:B------:R1:W2:Y:S01]  /*113e0*/  @P1 LDG.E.LTC128B.U16 R23, desc[UR44][R8.64] ;  /* 0x0000002c08171981 */ /* 0x0002a2000c1e1520 */
[----:B------:R-:W-:Y:S01]  /*113f0*/  IADD3 R6, P2, R18, R6, RZ ;  /* 0x0000000612067210 */ /* 0x000fe20007f5e0ff */
[----:B------:R-:W-:Y:S01]  /*11400*/  BSSY B1, `(.L_x_32) ;  /* 0x0000016000017945 */ /* 0x000fe20003800000 */
[----:B------:R-:W-:Y:S02]  /*11410*/  ISETP.GT.AND P4, PT, R0, 0x1, P0 ;  /* 0x000000010000780c */ /* 0x000fe40000784270 */
[----:B------:R-:W-:Y:S01]  /*11420*/  IADD3.X R7, R19, R156, RZ, P2, !PT ;  /* 0x0000009c13077210 */ /* 0x000fe200017fe4ff */
[----:B------:R-:W-:Y:S02]  /*11430*/  IMAD.U32 R156, RZ, RZ, UR9 ;  /* 0x00000009ff9c7e24 */ /* 0x000fe4000f8e00ff */
[----:B------:R-:W-:-:S04]  /*11440*/  IMAD.WIDE.U32 R6, R22, UR42, R6 ;  /* 0x0000002a16067c25 */ /* 0x000fc8000f8e0006 */
[----:B------:R-:W-:Y:S01]  /*11450*/  IMAD.IADD R7, R157, 0x1, R7 ;  /* 0x000000019d077824 */ /* 0x000fe200078e0207 */
[----:B-1----:R-:W-:-:S04]  /*11460*/  LEA R8, P2, R6, R12, 0x1 ;  /* 0x0000000c06087211 */ /* 0x002fc800078408ff */
[----:B------:R-:W-:Y:S01]  /*11470*/  LEA.HI.X R9, R6, R13, R7, 0x1, P2 ;  /* 0x0000000d06097211 */ /* 0x000fe200010f0c07 */
[----:B--2---:R-:W-:-:S04]  /*11480*/  IMAD.U32 R6, R23, 0x10000, RZ ;  /* 0x0001000017067824 */ /* 0x004fc800078e00ff */
[----:B------:R-:W-:-:S04]  /*11490*/  FMUL R6, R6, R16 ;  /* 0x0000001006067220 */ /* 0x000fc80000400000 */
[----:B---3--:R-:W-:Y:S01]  /*114a0*/  FFMA R7, R158, R2, R6 ;  /* 0x000000029e077223 */ /* 0x008fe20000000006 */
[----:B------:R-:W-:Y:S01]  /*114b0*/  MOV R158, UR8 ;  /* 0x00000008009e7c02 */ /* 0x000fe20008000f00 */
[----:B------:R-:W-:-:S03]  /*114c0*/  IMAD.U32 R6, RZ, RZ, UR8 ;  /* 0x00000008ff067e24 */ /* 0x000fc6000f8e00ff */
[----:B------:R-:W-:Y:S02]  /*114d0*/  SHF.L.U32 R158, R158, 0x4, RZ ;  /* 0x000000049e9e7819 */ /* 0x000fe400000006ff */
[----:B------:R-:W-:Y:S02]  /*114e0*/  SHF.L.U64.HI R156, R6, 0x4, R156 ;  /* 0x00000004069c7819 */ /* 0x000fe4000001029c */
[----:B------:R-:W-:Y:S02]  /*114f0*/  F2FP.BF16.F32.PACK_AB R7, RZ, R7 ;  /* 0x00000007ff07723e */ /* 0x000fe400000010ff */
[----:B------:R-:W-:Y:S02]  /*11500*/  IADD3 R6, P2, R158, R4, RZ ;  /* 0x000000049e067210 */ /* 0x000fe40007f5e0ff */
[----:B------:R-:W-:-:S03]  /*11510*/  PRMT R159, R7, 0x7610, R159 ;  /* 0x00007610079f7816 */ /* 0x000fc6000000009f */
[----:B------:R-:W-:-:S05]  /*11520*/  IMAD.X R7, R156, 0x1, R5, P2 ;  /* 0x000000019c077824 */ /* 0x000fca00010e0605 */
[----:B------:R1:W-:Y:S01]  /*11530*/  @P1 STG.E.U16 desc[UR44][R6.64], R159 ;  /* 0x0000009f06001986 */ /* 0x0003e2000c10152c */
[----:B------:R-:W-:Y:S05]  /*11540*/  @!P4 BRA `(.L_x_33) ;  /* 0x000000000004c947 */ /* 0x000fea0003800000 */
[----:B------:R2:W5:Y:S02]  /*11550*/  LDG.E.LTC128B.U16 R23, desc[UR44][R8.64+0x2] ;  /* 0x0000022c08177981 */ /* 0x000564000c1e1520 */
.L_x_33:
[----:B------:R-:W-:Y:S05]  /*11560*/  BSYNC B1 ;  /* 0x0000000000017941 */ /* 0x000fea0003800000 */
.L_x_32:
[----:B------:R-:W3:Y:S01]  /*11570*/  LDL.LU R161, [R1+0xc] ;  /* 0x00000c0001a17983 */ /* 0x000ee20000300800 */
[----:B-1---5:R-:W-:Y:S01]  /*11580*/  IMAD.U32 R159, R23, 0x10000, RZ ;  /* 0x00010000179f7824 */ /* 0x022fe200078e00ff */
[----:B------:R-:W-:Y:S01]  /*11590*/  ISETP.GT.AND P1, PT, R0, 0x8, P3 ;  /* 0x000000080000780c */ /* 0x000fe20001f24270 */
[----:B------:R-:W-:Y:S02]  /*115a0*/  BSSY B1, `(.L_x_34) ;  /* 0x0000007000017945 */ /* 0x000fe40003800000 */
[----:B------:R-:W-:-:S04]  /*115b0*/  FMUL R159, R159, R16 ;  /* 0x000000109f9f7220 */ /* 0x000fc80000400000 */
[----:B---3--:R-:W-:-:S05]  /*115c0*/  FFMA R159, R161, R2, R159 ;  /* 0x00000002a19f7223 */ /* 0x008fca000000009f */
[----:B------:R-:W-:-:S05]  /*115d0*/  F2FP.BF16.F32.PACK_AB R159, RZ, R159 ;  /* 0x0000009fff9f723e */ /* 0x000fca00000010ff */
[----:B------:R1:W-:Y:S01]  /*115e0*/  @P4 STG.E.U16 desc[UR44][R6.64+0x2], R159 ;  /* 0x0000029f06004986 */ /* 0x0003e2000c10152c */
[----:B------:R-:W-:Y:S05]  /*115f0*/  @!P1 BRA `(.L_x_35) ;  /* 0x0000000000049947 */ /* 0x000fea0003800000 */
[----:B------:R3:W5:Y:S02]  /*11600*/  LDG.E.LTC128B.U16 R23, desc[UR44][R10.64+0x10] ;  /* 0x0000102c0a177981 */ /* 0x000764000c1e1520 */
.L_x_35:
[----:B------:R-:W-:Y:S05]  /*11610*/  BSYNC B1 ;  /* 0x0000000000017941 */ /* 0x000fea0003800000 */
.L_x_34:
[----:B------:R-:W4:Y:S01]  /*11620*/  LDL.LU R161, [R1+0x10] ;  /* 0x0000100001a17983 */ /* 0x000f220000300800 */
[----:B-1---5:R-:W-:Y:S01]  /*11630*/  SHF.L.U32 R159, R23, 0x10, RZ ;  /* 0x00000010179f7819 */ /* 0x022fe200000006ff */
[----:B------:R-:W-:Y:S01]  /*11640*/  BSSY B1, `(.L_x_36) ;  /* 0x0000008000017945 */ /* 0x000fe20003800000 */
[----:B------:R-:W-:-:S03]  /*11650*/  ISETP.GT.AND P2, PT, R0, 0x9, P3 ;  /* 0x000000090000780c */ /* 0x000fc60001f44270 */
[----:B------:R-:W-:-:S04]  /*11660*/  FMUL R159, R159, R16 ;  /* 0x000000109f9f7220 */ /* 0x000fc80000400000 */
[----:B----4-:R-:W-:-:S05]  /*11670*/  FFMA R159, R161, R2, R159 ;  /* 0x00000002a19f7223 */ /* 0x010fca000000009f */
[----:B------:R-:W-:-:S05]  /*11680*/  F2FP.BF16.F32.PACK_AB R159, RZ, R159 ;  /* 0x0000009fff9f723e */ /* 0x000fca00000010ff */
[----:B------:R1:W-:Y:S01]  /*11690*/  @P1 STG.E.U16 desc[UR44][R4.64+0x10], R159 ;  /* 0x0000109f04001986 */ /* 0x0003e2000c10152c */
[----:B------:R-:W-:Y:S05]  /*116a0*/  @!P2 BRA `(.L_x_37) ;  /* 0x000000000004a947 */ /* 0x000fea0003800000 */
[----:B------:R4:W5:Y:S02]  /*116b0*/  LDG.E.LTC128B.U16 R23, desc[UR44][R10.64+0x12] ;  /* 0x0000122c0a177981 */ /* 0x000964000c1e1520 */
.L_x_37:
[----:B------:R-:W-:Y:S05]  /*116c0*/  BSYNC B1 ;  /* 0x0000000000017941 */ /* 0x000fea0003800000 */
.L_x_36:
[----:B------:R-:W2:Y:S01]  /*116d0*/  LDL.LU R161, [R1+0x14] ;  /* 0x0000140001a17983 */ /* 0x000ea20000300800 */
[----:B-1---5:R-:W-:Y:S01]  /*116e0*/  IMAD.U32 R159, R23, 0x10000, RZ ;  /* 0x00010000179f7824 */ /* 0x022fe200078e00ff */
[----:B------:R-:W-:Y:S01]  /*116f0*/  ISETP.GT.AND P1, PT, R0, 0x8, P0 ;  /* 0x000000080000780c */ /* 0x000fe20000724270 */
[----:B------:R-:W-:Y:S02]  /*11700*/  BSSY B1, `(.L_x_38) ;  /* 0x0000007000017945 */ /* 0x000fe40003800000 */
[----:B------:R-:W-:-:S04]  /*11710*/  FMUL R159, R159, R16 ;  /* 0x000000109f9f7220 */ /* 0x000fc80000400000 */
[----:B--2---:R-:W-:-:S05]  /*11720*/  FFMA R159, R161, R2, R159 ;  /* 0x00000002a19f7223 */ /* 0x004fca000000009f */
[----:B------:R-:W-:-:S05]  /*11730*/  F2FP.BF16.F32.PACK_AB R159, RZ, R159 ;  /* 0x0000009fff9f723e */ /* 0x000fca00000010ff */
[----:B------:R1:W-:Y:S01]  /*11740*/  @P2 STG.E.U16 desc[UR44][R4.64+0x12], R159 ;  /* 0x0000129f04002986 */ /* 0x0003e2000c10152c */
[----:B------:R-:W-:Y:S05]  /*11750*/  @!P1 BRA `(.L_x_39) ;  /* 0x0000000000049947 */ /* 0x000fea0003800000 */
[----:B------:R2:W5:Y:S02]  /*11760*/  LDG.E.LTC128B.U16 R23, desc[UR44][R8.64+0x10] ;  /* 0x0000102c08177981 */ /* 0x000564000c1e1520 */
.L_x_39:
[----:B------:R-:W-:Y:S05]  /*11770*/  BSYNC B1 ;  /* 0x0000000000017941 */ /* 0x000fea0003800000 */
.L_x_38:
        /* <DEDUP_REMOVED lines=10> */
.L_x_41:
[----:B------:R-:W-:Y:S05]  /*11820*/  BSYNC B1 ;  /* 0x0000000000017941 */ /* 0x000fea0003800000 */
.L_x_40:
[----:B------:R-:W2:Y:S01]  /*11830*/  LDL.LU R161, [R1+0x1c] ;  /* 0x00001c0001a17983 */ /* 0x000ea20000300800 */
[----:B-1---5:R-:W-:Y:S01]  /*11840*/  SHF.L.U32 R159, R23, 0x10, RZ ;  /* 0x00000010179f7819 */ /* 0x022fe200000006ff */
[----:B------:R-:W-:Y:S01]  /*11850*/  BSSY B1, `(.L_x_42) ;  /* 0x0000008000017945 */ /* 0x000fe20003800000 */
[----:B------:R-:W-:-:S03]  /*11860*/  ISETP.GT.AND P1, PT, R0, 0x10, P3 ;  /* 0x000000100000780c */ /* 0x000fc60001f24270 */
[----:B------:R-:W-:-:S04]  /*11870*/  FMUL R159, R159, R16 ;  /* 0x000000109f9f7220 */ /* 0x000fc80000400000 */
[----:B--2---:R-:W-:-:S05]  /*11880*/  FFMA R159, R161, R2, R159 ;  /* 0x00000002a19f7223 */ /* 0x004fca000000009f */
[----:B------:R-:W-:-:S05]  /*11890*/  F2FP.BF16.F32.PACK_AB R159, RZ, R159 ;  /* 0x0000009fff9f723e */ /* 0x000fca00000010ff */
[----:B------:R1:W-:Y:S01]  /*118a0*/  @P2 STG.E.U16 desc[UR44][R6.64+0x12], R159 ;  /* 0x0000129f06002986 */ /* 0x0003e2000c10152c */
[----:B------:R-:W-:Y:S05]  /*118b0*/  @!P1 BRA `(.L_x_43) ;  /* 0x0000000000049947 */ /* 0x000fea0003800000 */
[----:B------:R2:W5:Y:S02]  /*118c0*/  LDG.E.LTC128B.U16 R23, desc[UR44][R10.64+0x20] ;  /* 0x0000202c0a177981 */ /* 0x000564000c1e1520 */
.L_x_43:
[----:B------:R-:W-:Y:S05]  /*118d0*/  BSYNC B1 ;  /* 0x0000000000017941 */ /* 0x000fea0003800000 */
.L_x_42:
        /* <DEDUP_REMOVED lines=10> */
.L_x_45:
[----:B------:R-:W-:Y:S05]  /*11980*/  BSYNC B1 ;  /* 0x0000000000017941 */ /* 0x000fea0003800000 */
.L_x_44:
        /* <DEDUP_REMOVED lines=10> */
.L_x_47:
[----:B------:R-:W-:Y:S05]  /*11a30*/  BSYNC B1 ;  /* 0x0000000000017941 */ /* 0x000fea0003800000 */
.L_x_46:
[----:B------:R-:W3:Y:S01]  /*11a40*/  LDL.LU R161, [R1+0x28] ;  /* 0x0000280001a17983 */ /* 0x000ee20000300800 */
[----:B-1---5:R-:W-:Y:S01]  /*11a50*/  SHF.L.U32 R159, R23, 0x10, RZ ;  /* 0x00000010179f7819 */ /* 0x022fe200000006ff */
[----:B------:R-:W-:Y:S01]  /*11a60*/  BSSY B1, `(.L_x_48) ;  /* 0x0000008000017945 */ /* 0x000fe20003800000 */
[----:B------:R-:W-:-:S03]  /*11a70*/  ISETP.GT.AND P2, PT, R0, 0x11, P0 ;  /* 0x000000110000780c */ /* 0x000fc60000744270 */
[----:B------:R-:W-:-:S04]  /*11a80*/  FMUL R159, R159, R16 ;  /* 0x000000109f9f7220 */ /* 0x000fc80000400000 */
[----:B---3--:R-:W-:-:S05]  /*11a90*/  FFMA R159, R161, R2, R159 ;  /* 0x00000002a19f7223 */ /* 0x008fca000000009f */
[----:B------:R-:W-:-:S05]  /*11aa0*/  F2FP.BF16.F32.PACK_AB R159, RZ, R159 ;  /* 0x0000009fff9f723e */ /* 0x000fca00000010ff */
[----:B------:R1:W-:Y:S01]  /*11ab0*/  @P1 STG.E.U16 desc[UR44][R6.64+0x20], R159 ;  /* 0x0000209f06001986 */ /* 0x0003e2000c10152c */
[----:B------:R-:W-:Y:S05]  /*11ac0*/  @!P2 BRA `(.L_x_49) ;  /* 0x000000000004a947 */ /* 0x000fea0003800000 */
[----:B------:R3:W5:Y:S02]  /*11ad0*/  LDG.E.LTC128B.U16 R23, desc[UR44][R8.64+0x22] ;  /* 0x0000222c08177981 */ /* 0x000764000c1e1520 */
.L_x_49:
[----:B------:R-:W-:Y:S05]  /*11ae0*/  BSYNC B1 ;  /* 0x0000000000017941 */ /* 0x000fea0003800000 */
.L_x_48:
        /* <DEDUP_REMOVED lines=10> */
.L_x_51:
[----:B------:R-:W-:Y:S05]  /*11b90*/  BSYNC B1 ;  /* 0x0000000000017941 */ /* 0x000fea0003800000 */
.L_x_50:
        /* <DEDUP_REMOVED lines=10> */
.L_x_53:
[----:B------:R-:W-:Y:S05]  /*11c40*/  BSYNC B1 ;  /* 0x0000000000017941 */ /* 0x000fea0003800000 */
.L_x_52:
        /* <DEDUP_REMOVED lines=10> */
.L_x_55:
[----:B------:R-:W-:Y:S05]  /*11cf0*/  BSYNC B1 ;  /* 0x0000000000017941 */ /* 0x000fea0003800000 */
.L_x_54:
        /* <DEDUP_REMOVED lines=10> */
.L_x_57:
[----:B------:R-:W-:Y:S05]  /*11da0*/  BSYNC B1 ;  /* 0x0000000000017941 */ /* 0x000fea0003800000 */
.L_x_56:
        /* <DEDUP_REMOVED lines=10> */
.L_x_59:
[----:B------:R-:W-:Y:S05]  /*11e50*/  BSYNC B1 ;  /* 0x0000000000017941 */ /* 0x000fea0003800000 */
.L_x_58:
        /* <DEDUP_REMOVED lines=10> */
.L_x_61:
[----:B------:R-:W-:Y:S05]  /*11f00*/  BSYNC B1 ;  /* 0x0000000000017941 */ /* 0x000fea0003800000 */
.L_x_60:
        /* <DEDUP_REMOVED lines=10> */
.L_x_63:
[----:B------:R-:W-:Y:S05]  /*11fb0*/  BSYNC B1 ;  /* 0x0000000000017941 */ /* 0x000fea0003800000 */
.L_x_62:
        /* <DEDUP_REMOVED lines=10> */
.L_x_65:
[----:B------:R-:W-:Y:S05]  /*12060*/  BSYNC B1 ;  /* 0x0000000000017941 */ /* 0x000fea0003800000 */
.L_x_64:
        /* <DEDUP_REMOVED lines=10> */
.L_x_67:
[----:B------:R-:W-:Y:S05]  /*12110*/  BSYNC B1 ;  /* 0x0000000000017941 */ /* 0x000fea0003800000 */
.L_x_66:
        /* <DEDUP_REMOVED lines=10> */
.L_x_69:
[----:B------:R-:W-:Y:S05]  /*121c0*/  BSYNC B1 ;  /* 0x0000000000017941 */ /* 0x000fea0003800000 */
.L_x_68:
        /* <DEDUP_REMOVED lines=10> */
.L_x_71:
[----:B------:R-:W-:Y:S05]  /*12270*/  BSYNC B1 ;  /* 0x0000000000017941 */ /* 0x000fea0003800000 */
.L_x_70:
        /* <DEDUP_REMOVED lines=10> */
.L_x_73:
[----:B------:R-:W-:Y:S05]  /*12320*/  BSYNC B1 ;  /* 0x0000000000017941 */ /* 0x000fea0003800000 */
.L_x_72:
        /* <DEDUP_REMOVED lines=10> */
.L_x_75:
[----:B------:R-:W-:Y:S05]  /*123d0*/  BSYNC B1 ;  /* 0x0000000000017941 */ /* 0x000fea0003800000 */
.L_x_74:
        /* <DEDUP_REMOVED lines=10> */
.L_x_77:
[----:B------:R-:W-:Y:S05]  /*12480*/  BSYNC B1 ;  /* 0x0000000000017941 */ /* 0x000fea0003800000 */
.L_x_76:
        /* <DEDUP_REMOVED lines=10> */
.L_x_79:
[----:B------:R-:W-:Y:S05]  /*12530*/  BSYNC B1 ;  /* 0x0000000000017941 */ /* 0x000fea0003800000 */
.L_x_78:
        /* <DEDUP_REMOVED lines=10> */
.L_x_81:
[----:B------:R-:W-:Y:S05]  /*125e0*/  BSYNC B1 ;  /* 0x0000000000017941 */ /* 0x000fea0003800000 */
.L_x_80:
        /* <DEDUP_REMOVED lines=10> */
.L_x_83:
[----:B------:R-:W-:Y:S05]  /*12690*/  BSYNC B1 ;  /* 0x0000000000017941 */ /* 0x000fea0003800000 */
.L_x_82:
        /* <DEDUP_REMOVED lines=10> */
.L_x_85:
[----:B------:R-:W-:Y:S05]  /*12740*/  BSYNC B1 ;  /* 0x0000000000017941 */ /* 0x000fea0003800000 */
.L_x_84:
        /* <DEDUP_REMOVED lines=10> */
.L_x_87:
[----:B------:R-:W-:Y:S05]  /*127f0*/  BSYNC B1 ;  /* 0x0000000000017941 */ /* 0x000fea0003800000 */
.L_x_86:
        /* <DEDUP_REMOVED lines=10> */
.L_x_89:
[----:B------:R-:W-:Y:S05]  /*128a0*/  BSYNC B1 ;  /* 0x0000000000017941 */ /* 0x000fea0003800000 */
.L_x_88:
        /* <DEDUP_REMOVED lines=10> */
.L_x_91:
[----:B------:R-:W-:Y:S05]  /*12950*/  BSYNC B1 ;  /* 0x0000000000017941 */ /* 0x000fea0003800000 */
.L_x_90:
        /* <DEDUP_REMOVED lines=10> */
.L_x_93:
[----:B------:R-:W-:Y:S05]  /*12a00*/  BSYNC B1 ;  /* 0x0000000000017941 */ /* 0x000fea0003800000 */
.L_x_92:
        /* <DEDUP_REMOVED lines=10> */
.L_x_95:
[----:B------:R-:W-:Y:S05]  /*12ab0*/  BSYNC B1 ;  /* 0x0000000000017941 */ /* 0x000fea0003800000 */
.L_x_94:
        /* <DEDUP_REMOVED lines=10> */
.L_x_97:
[----:B------:R-:W-:Y:S05]  /*12b60*/  BSYNC B1 ;  /* 0x0000000000017941 */ /* 0x000fea0003800000 */
.L_x_96:
        /* <DEDUP_REMOVED lines=10> */
.L_x_99:
[----:B------:R-:W-:Y:S05]  /*12c10*/  BSYNC B1 ;  /* 0x0000000000017941 */ /* 0x000fea0003800000 */
.L_x_98:
        /* <DEDUP_REMOVED lines=10> */
.L_x_101:
[----:B------:R-:W-:Y:S05]  /*12cc0*/  BSYNC B1 ;  /* 0x0000000000017941 */ /* 0x000fea0003800000 */
.L_x_100:
        /* <DEDUP_REMOVED lines=10> */
.L_x_103:
[----:B------:R-:W-:Y:S05]  /*12d70*/  BSYNC B1 ;  /* 0x0000000000017941 */ /* 0x000fea0003800000 */
.L_x_102:
        /* <DEDUP_REMOVED lines=10> */
.L_x_105:
[----:B------:R-:W-:Y:S05]  /*12e20*/  BSYNC B1 ;  /* 0x0000000000017941 */ /* 0x000fea0003800000 */
.L_x_104:
        /* <DEDUP_REMOVED lines=10> */
.L_x_107:
[----:B------:R-:W-:Y:S05]  /*12ed0*/  BSYNC B1 ;  /* 0x0000000000017941 */ /* 0x000fea0003800000 */
.L_x_106:
        /* <DEDUP_REMOVED lines=10> */
.L_x_109:
[----:B------:R-:W-:Y:S05]  /*12f80*/  BSYNC B1 ;  /* 0x0000000000017941 */ /* 0x000fea0003800000 */
.L_x_108:
        /* <DEDUP_REMOVED lines=10> */
.L_x_111:
[----:B------:R-:W-:Y:S05]  /*13030*/  BSYNC B1 ;  /* 0x0000000000017941 */ /* 0x000fea0003800000 */
.L_x_110:
        /* <DEDUP_REMOVED lines=10> */
.L_x_113:
[----:B------:R-:W-:Y:S05]  /*130e0*/  BSYNC B1 ;  /* 0x0000000000017941 */ /* 0x000fea0003800000 */
.L_x_112:
        /* <DEDUP_REMOVED lines=10> */
.L_x_115:
[----:B------:R-:W-:Y:S05]  /*13190*/  BSYNC B1 ;  /* 0x0000000000017941 */ /* 0x000fea0003800000 */
.L_x_114:
        /* <DEDUP_REMOVED lines=10> */
.L_x_117:
[----:B------:R-:W-:Y:S05]  /*13240*/  BSYNC B1 ;  /* 0x0000000000017941 */ /* 0x000fea0003800000 */
.L_x_116:
        /* <DEDUP_REMOVED lines=10> */
.L_x_119:
[----:B------:R-:W-:Y:S05]  /*132f0*/  BSYNC B1 ;  /* 0x0000000000017941 */ /* 0x000fea0003800000 */
.L_x_118:
        /* <DEDUP_REMOVED lines=10> */
.L_x_121:
[----:B------:R-:W-:Y:S05]  /*133a0*/  BSYNC B1 ;  /* 0x0000000000017941 */ /* 0x000fea0003800000 */
.L_x_120:
        /* <DEDUP_REMOVED lines=10> */
.L_x_123:
[----:B------:R-:W-:Y:S05]  /*13450*/  BSYNC B1 ;  /* 0x0000000000017941 */ /* 0x000fea0003800000 */
.L_x_122:
        /* <DEDUP_REMOVED lines=10> */
.L_x_125:
[----:B------:R-:W-:Y:S05]  /*13500*/  BSYNC B1 ;  /* 0x0000000000017941 */ /* 0x000fea0003800000 */
.L_x_124:
        /* <DEDUP_REMOVED lines=10> */
.L_x_127:
[----:B------:R-:W-:Y:S05]  /*135b0*/  BSYNC B1 ;  /* 0x0000000000017941 */ /* 0x000fea0003800000 */
.L_x_126:
        /* <DEDUP_REMOVED lines=10> */
.L_x_129:
[----:B------:R-:W-:Y:S05]  /*13660*/  BSYNC B1 ;  /* 0x0000000000017941 */ /* 0x000fea0003800000 */
.L_x_128:
        /* <DEDUP_REMOVED lines=10> */
.L_x_131:
[----:B------:R-:W-:Y:S05]  /*13710*/  BSYNC B1 ;  /* 0x0000000000017941 */ /* 0x000fea0003800000 */
.L_x_130:
        /* <DEDUP_REMOVED lines=10> */
.L_x_133:
[----:B------:R-:W-:Y:S05]  /*137c0*/  BSYNC B1 ;  /* 0x0000000000017941 */ /* 0x000fea0003800000 */
.L_x_132:
        /* <DEDUP_REMOVED lines=10> */
.L_x_135:
[----:B------:R-:W-:Y:S05]  /*13870*/  BSYNC B1 ;  /* 0x0000000000017941 */ /* 0x000fea0003800000 */
.L_x_134:
        /* <DEDUP_REMOVED lines=10> */
.L_x_137:
[----:B------:R-:W-:Y:S05]  /*13920*/  BSYNC B1 ;  /* 0x0000000000017941 */ /* 0x000fea0003800000 */
.L_x_136:
        /* <DEDUP_REMOVED lines=10> */
.L_x_139:
[----:B------:R-:W-:Y:S05]  /*139d0*/  BSYNC B1 ;  /* 0x0000000000017941 */ /* 0x000fea0003800000 */
.L_x_138:
        /* <DEDUP_REMOVED lines=10> */
.L_x_141:
[----:B------:R-:W-:Y:S05]  /*13a80*/  BSYNC B1 ;  /* 0x0000000000017941 */ /* 0x000fea0003800000 */
.L_x_140:
        /* <DEDUP_REMOVED lines=10> */
.L_x_143:
[----:B------:R-:W-:Y:S05]  /*13b30*/  BSYNC B1 ;  /* 0x0000000000017941 */ /* 0x000fea0003800000 */
.L_x_142:
        /* <DEDUP_REMOVED lines=10> */
.L_x_145:
[----:B------:R-:W-:Y:S05]  /*13be0*/  BSYNC B1 ;  /* 0x0000000000017941 */ /* 0x000fea0003800000 */
.L_x_144:
        /* <DEDUP_REMOVED lines=10> */
.L_x_147:
[----:B------:R-:W-:Y:S05]  /*13c90*/  BSYNC B1 ;  /* 0x0000000000017941 */ /* 0x000fea0003800000 */
.L_x_146:
        /* <DEDUP_REMOVED lines=10> */
.L_x_149:
[----:B------:R-:W-:Y:S05]  /*13d40*/  BSYNC B1 ;  /* 0x0000000000017941 */ /* 0x000fea0003800000 */
.L_x_148:
        /* <DEDUP_REMOVED lines=10> */
.L_x_151:
[----:B------:R-:W-:Y:S05]  /*13df0*/  BSYNC B1 ;  /* 0x0000000000017941 */ /* 0x000fea0003800000 */
.L_x_150:
        /* <DEDUP_REMOVED lines=10> */
.L_x_153:
[----:B------:R-:W-:Y:S05]  /*13ea0*/  BSYNC B1 ;  /* 0x0000000000017941 */ /* 0x000fea0003800000 */
.L_x_152:
        /* <DEDUP_REMOVED lines=10> */
.L_x_155:
[----:B------:R-:W-:Y:S05]  /*13f50*/  BSYNC B1 ;  /* 0x0000000000017941 */ /* 0x000fea0003800000 */
.L_x_154:
        /* <DEDUP_REMOVED lines=10> */
.L_x_157:
[----:B------:R-:W-:Y:S05]  /*14000*/  BSYNC B1 ;  /* 0x0000000000017941 */ /* 0x000fea0003800000 */
.L_x_156:
        /* <DEDUP_REMOVED lines=10> */
.L_x_159:
[----:B------:R-:W-:Y:S05]  /*140b0*/  BSYNC B1 ;  /* 0x0000000000017941 */ /* 0x000fea0003800000 */
.L_x_158:
        /* <DEDUP_REMOVED lines=10> */
.L_x_161:
[----:B------:R-:W-:Y:S05]  /*14160*/  BSYNC B1 ;  /* 0x0000000000017941 */ /* 0x000fea0003800000 */
.L_x_160:
        /* <DEDUP_REMOVED lines=10> */
.L_x_163:
[----:B------:R-:W-:Y:S05]  /*14210*/  BSYNC B1 ;  /* 0x0000000000017941 */ /* 0x000fea0003800000 */
.L_x_162:
        /* <DEDUP_REMOVED lines=10> */
.L_x_165:
[----:B------:R-:W-:Y:S05]  /*142c0*/  BSYNC B1 ;  /* 0x0000000000017941 */ /* 0x000fea0003800000 */
.L_x_164:
        /* <DEDUP_REMOVED lines=10> */
.L_x_167:
[----:B------:R-:W-:Y:S05]  /*14370*/  BSYNC B1 ;  /* 0x0000000000017941 */ /* 0x000fea0003800000 */
.L_x_166:
        /* <DEDUP_REMOVED lines=10> */
.L_x_169:
[----:B------:R-:W-:Y:S05]  /*14420*/  BSYNC B1 ;  /* 0x0000000000017941 */ /* 0x000fea0003800000 */
.L_x_168:
        /* <DEDUP_REMOVED lines=10> */
.L_x_171:
[----:B------:R-:W-:Y:S05]  /*144d0*/  BSYNC B1 ;  /* 0x0000000000017941 */ /* 0x000fea0003800000 */
.L_x_170:
        /* <DEDUP_REMOVED lines=10> */
.L_x_173:
[----:B------:R-:W-:Y:S05]  /*14580*/  BSYNC B1 ;  /* 0x0000000000017941 */ /* 0x000fea0003800000 */
.L_x_172:
        /* <DEDUP_REMOVED lines=10> */
.L_x_175:
[----:B------:R-:W-:Y:S05]  /*14630*/  BSYNC B1 ;  /* 0x0000000000017941 */ /* 0x000fea0003800000 */
.L_x_174:
        /* <DEDUP_REMOVED lines=10> */
.L_x_177:
[----:B------:R-:W-:Y:S05]  /*146e0*/  BSYNC B1 ;  /* 0x0000000000017941 */ /* 0x000fea0003800000 */
.L_x_176:
        /* <DEDUP_REMOVED lines=10> */
.L_x_179:
[----:B------:R-:W-:Y:S05]  /*14790*/  BSYNC B1 ;  /* 0x0000000000017941 */ /* 0x000fea0003800000 */
.L_x_178:
        /* <DEDUP_REMOVED lines=10> */
.L_x_181:
[----:B------:R-:W-:Y:S05]  /*14840*/  BSYNC B1 ;  /* 0x0000000000017941 */ /* 0x000fea0003800000 */
.L_x_180:
        /* <DEDUP_REMOVED lines=10> */
.L_x_183:
[----:B------:R-:W-:Y:S05]  /*148f0*/  BSYNC B1 ;  /* 0x0000000000017941 */ /* 0x000fea0003800000 */
.L_x_182:
        /* <DEDUP_REMOVED lines=10> */
.L_x_185:
[----:B------:R-:W-:Y:S05]  /*149a0*/  BSYNC B1 ;  /* 0x0000000000017941 */ /* 0x000fea0003800000 */
.L_x_184:
        /* <DEDUP_REMOVED lines=10> */
.L_x_187:
[----:B------:R-:W-:Y:S05]  /*14a50*/  BSYNC B1 ;  /* 0x0000000000017941 */ /* 0x000fea0003800000 */
.L_x_186:
        /* <DEDUP_REMOVED lines=10> */
.L_x_189:
[----:B------:R-:W-:Y:S05]  /*14b00*/  BSYNC B1 ;  /* 0x0000000000017941 */ /* 0x000fea0003800000 */
.L_x_188:
        /* <DEDUP_REMOVED lines=10> */
.L_x_191:
[----:B------:R-:W-:Y:S05]  /*14bb0*/  BSYNC B1 ;  /* 0x0000000000017941 */ /* 0x000fea0003800000 */
.L_x_190:
        /* <DEDUP_REMOVED lines=10> */
.L_x_193:
[----:B------:R-:W-:Y:S05]  /*14c60*/  BSYNC B1 ;  /* 0x0000000000017941 */ /* 0x000fea0003800000 */
.L_x_192:
        /* <DEDUP_REMOVED lines=10> */
.L_x_195:
[----:B------:R-:W-:Y:S05]  /*14d10*/  BSYNC B1 ;  /* 0x0000000000017941 */ /* 0x000fea0003800000 */
.L_x_194:
        /* <DEDUP_REMOVED lines=10> */
.L_x_197:
[----:B------:R-:W-:Y:S05]  /*14dc0*/  BSYNC B1 ;  /* 0x0000000000017941 */ /* 0x000fea0003800000 */
.L_x_196:
        /* <DEDUP_REMOVED lines=10> */
.L_x_199:
[----:B------:R-:W-:Y:S05]  /*14e70*/  BSYNC B1 ;  /* 0x0000000000017941 */ /* 0x000fea0003800000 */
.L_x_198:
        /* <DEDUP_REMOVED lines=10> */
.L_x_201:
[----:B------:R-:W-:Y:S05]  /*14f20*/  BSYNC B1 ;  /* 0x0000000000017941 */ /* 0x000fea0003800000 */
.L_x_200:
        /* <DEDUP_REMOVED lines=10> */
.L_x_203:
[----:B------:R-:W-:Y:S05]  /*14fd0*/  BSYNC B1 ;  /* 0x0000000000017941 */ /* 0x000fea0003800000 */
.L_x_202:
        /* <DEDUP_REMOVED lines=10> */
.L_x_205:
[----:B------:R-:W-:Y:S05]  /*15080*/  BSYNC B1 ;  /* 0x0000000000017941 */ /* 0x000fea0003800000 */
.L_x_204:
        /* <DEDUP_REMOVED lines=10> */
.L_x_207:
[----:B------:R-:W-:Y:S05]  /*15130*/  BSYNC B1 ;  /* 0x0000000000017941 */ /* 0x000fea0003800000 */
.L_x_206:
        /* <DEDUP_REMOVED lines=10> */
.L_x_209:
[----:B------:R-:W-:Y:S05]  /*151e0*/  BSYNC B1 ;  /* 0x0000000000017941 */ /* 0x000fea0003800000 */
.L_x_208:
        /* <DEDUP_REMOVED lines=10> */
.L_x_211:
[----:B------:R-:W-:Y:S05]  /*15290*/  BSYNC B1 ;  /* 0x0000000000017941 */ /* 0x000fea0003800000 */
.L_x_210:
        /* <DEDUP_REMOVED lines=10> */
.L_x_213:
[----:B------:R-:W-:Y:S05]  /*15340*/  BSYNC B1 ;  /* 0x0000000000017941 */ /* 0x000fea0003800000 */
.L_x_212:
        /* <DEDUP_REMOVED lines=10> */
.L_x_215:
[----:B------:R-:W-:Y:S05]  /*153f0*/  BSYNC B1 ;  /* 0x0000000000017941 */ /* 0x000fea0003800000 */
.L_x_214:
        /* <DEDUP_REMOVED lines=10> */
.L_x_217:
[----:B------:R-:W-:Y:S05]  /*154a0*/  BSYNC B1 ;  /* 0x0000000000017941 */ /* 0x000fea0003800000 */
.L_x_216:
        /* <DEDUP_REMOVED lines=10> */
.L_x_219:
[----:B------:R-:W-:Y:S05]  /*15550*/  BSYNC B1 ;  /* 0x0000000000017941 */ /* 0x000fea0003800000 */
.L_x_218:
        /* <DEDUP_REMOVED lines=10> */
.L_x_221:
[----:B------:R-:W-:Y:S05]  /*15600*/  BSYNC B1 ;  /* 0x0000000000017941 */ /* 0x000fea0003800000 */
.L_x_220:
        /* <DEDUP_REMOVED lines=10> */
.L_x_223:
[----:B------:R-:W-:Y:S05]  /*156b0*/  BSYNC B1 ;  /* 0x0000000000017941 */ /* 0x000fea0003800000 */
.L_x_222:
        /* <DEDUP_REMOVED lines=10> */
.L_x_225:
[----:B------:R-:W-:Y:S05]  /*15760*/  BSYNC B1 ;  /* 0x0000000000017941 */ /* 0x000fea0003800000 */
.L_x_224:
        /* <DEDUP_REMOVED lines=10> */
.L_x_227:
[----:B------:R-:W-:Y:S05]  /*15810*/  BSYNC B1 ;  /* 0x0000000000017941 */ /* 0x000fea0003800000 */
.L_x_226:
        /* <DEDUP_REMOVED lines=10> */
.L_x_229:
[----:B------:R-:W-:Y:S05]  /*158c0*/  BSYNC B1 ;  /* 0x0000000000017941 */ /* 0x000fea0003800000 */
.L_x_228:
        /* <DEDUP_REMOVED lines=10> */
.L_x_231:
[----:B------:R-:W-:Y:S05]  /*15970*/  BSYNC B1 ;  /* 0x0000000000017941 */ /* 0x000fea0003800000 */
.L_x_230:
        /* <DEDUP_REMOVED lines=10> */
.L_x_233:
[----:B------:R-:W-:Y:S05]  /*15a20*/  BSYNC B1 ;  /* 0x0000000000017941 */ /* 0x000fea0003800000 */
.L_x_232:
        /* <DEDUP_REMOVED lines=10> */
.L_x_235:
[----:B------:R-:W-:Y:S05]  /*15ad0*/  BSYNC B1 ;  /* 0x0000000000017941 */ /* 0x000fea0003800000 */
.L_x_234:
        /* <DEDUP_REMOVED lines=10> */
.L_x_237:
[----:B------:R-:W-:Y:S05]  /*15b80*/  BSYNC B1 ;  /* 0x0000000000017941 */ /* 0x000fea0003800000 */
.L_x_236:
        /* <DEDUP_REMOVED lines=10> */
.L_x_239:
[----:B------:R-:W-:Y:S05]  /*15c30*/  BSYNC B1 ;  /* 0x0000000000017941 */ /* 0x000fea0003800000 */
.L_x_238:
        /* <DEDUP_REMOVED lines=10> */
.L_x_241:
[----:B------:R-:W-:Y:S05]  /*15ce0*/  BSYNC B1 ;  /* 0x0000000000017941 */ /* 0x000fea0003800000 */
.L_x_240:
        /* <DEDUP_REMOVED lines=10> */
.L_x_243:
[----:B------:R-:W-:Y:S05]  /*15d90*/  BSYNC B1 ;  /* 0x0000000000017941 */ /* 0x000fea0003800000 */
.L_x_242:
        /* <DEDUP_REMOVED lines=10> */
.L_x_245:
[----:B------:R-:W-:Y:S05]  /*15e40*/  BSYNC B1 ;  /* 0x0000000000017941 */ /* 0x000fea0003800000 */
.L_x_244:
        /* <DEDUP_REMOVED lines=10> */
.L_x_247:
[----:B------:R-:W-:Y:S05]  /*15ef0*/  BSYNC B1 ;  /* 0x0000000000017941 */ /* 0x000fea0003800000 */
.L_x_246:
        /* <DEDUP_REMOVED lines=10> */
.L_x_249:
[----:B------:R-:W-:Y:S05]  /*15fa0*/  BSYNC B1 ;  /* 0x0000000000017941 */ /* 0x000fea0003800000 */
.L_x_248:
        /* <DEDUP_REMOVED lines=10> */
.L_x_251:
[----:B------:R-:W-:Y:S05]  /*16050*/  BSYNC B1 ;  /* 0x0000000000017941 */ /* 0x000fea0003800000 */
.L_x_250:
        /* <DEDUP_REMOVED lines=10> */
.L_x_253:
[----:B------:R-:W-:Y:S05]  /*16100*/  BSYNC B1 ;  /* 0x0000000000017941 */ /* 0x000fea0003800000 */
.L_x_252:
        /* <DEDUP_REMOVED lines=10> */
.L_x_255:
[----:B------:R-:W-:Y:S05]  /*161b0*/  BSYNC B1 ;  /* 0x0000000000017941 */ /* 0x000fea0003800000 */
.L_x_254:
        /* <DEDUP_REMOVED lines=10> */
.L_x_257:
[----:B------:R-:W-:Y:S05]  /*16260*/  BSYNC B1 ;  /* 0x0000000000017941 */ /* 0x000fea0003800000 */
.L_x_256:
        /* <DEDUP_REMOVED lines=10> */
.L_x_259:
[----:B------:R-:W-:Y:S05]  /*16310*/  BSYNC B1 ;  /* 0x0000000000017941 */ /* 0x000fea0003800000 */
.L_x_258:
        /* <DEDUP_REMOVED lines=10> */
.L_x_261:
[----:B------:R-:W-:Y:S05]  /*163c0*/  BSYNC B1 ;  /* 0x0000000000017941 */ /* 0x000fea0003800000 */
.L_x_260:
        /* <DEDUP_REMOVED lines=10> */
.L_x_263:
[----:B------:R-:W-:Y:S05]  /*16470*/  BSYNC B1 ;  /* 0x0000000000017941 */ /* 0x000fea0003800000 */
.L_x_262:
        /* <DEDUP_REMOVED lines=10> */
.L_x_265:
[----:B------:R-:W-:Y:S05]  /*16520*/  BSYNC B1 ;  /* 0x0000000000017941 */ /* 0x000fea0003800000 */
.L_x_264:
        /* <DEDUP_REMOVED lines=10> */
.L_x_267:
[----:B------:R-:W-:Y:S05]  /*165d0*/  BSYNC B1 ;  /* 0x0000000000017941 */ /* 0x000fea0003800000 */
.L_x_266:
        /* <DEDUP_REMOVED lines=10> */
.L_x_269:
[----:B------:R-:W-:Y:S05]  /*16680*/  BSYNC B1 ;  /* 0x0000000000017941 */ /* 0x000fea0003800000 */
.L_x_268:
        /* <DEDUP_REMOVED lines=10> */
.L_x_271:
[----:B------:R-:W-:Y:S05]  /*16730*/  BSYNC B1 ;  /* 0x0000000000017941 */ /* 0x000fea0003800000 */
.L_x_270:
        /* <DEDUP_REMOVED lines=10> */
.L_x_273:
[----:B------:R-:W-:Y:S05]  /*167e0*/  BSYNC B1 ;  /* 0x0000000000017941 */ /* 0x000fea0003800000 */
.L_x_272:
        /* <DEDUP_REMOVED lines=10> */
.L_x_275:
[----:B------:R-:W-:Y:S05]  /*16890*/  BSYNC B1 ;  /* 0x0000000000017941 */ /* 0x000fea0003800000 */
.L_x_274:
        /* <DEDUP_REMOVED lines=10> */
.L_x_277:
[----:B------:R-:W-:Y:S05]  /*16940*/  BSYNC B1 ;  /* 0x0000000000017941 */ /* 0x000fea0003800000 */
.L_x_276:
[----:B0-234-:R-:W2:Y:S01]  /*16950*/  LDL.LU R10, [R1+0x1f4] ;  /* 0x0001f400010a7983 */ /* 0x01dea20000300800 */
[----:B-----5:R-:W-:Y:S01]  /*16960*/  IMAD.U32 R11, R23, 0x10000, RZ ;  /* 0x00010000170b7824 */ /* 0x020fe200078e00ff */
        /* <DEDUP_REMOVED lines=8> */
.L_x_279:
[----:B------:R-:W-:Y:S05]  /*169f0*/  BSYNC B1 ;  /* 0x0000000000017941 */ /* 0x000fea0003800000 */
.L_x_278:
[----:B------:R-:W3:Y:S01]  /*16a00*/  LDL.LU R10, [R1+0x1f8] ;  /* 0x0001f800010a7983 */ /* 0x000ee20000300800 */
[----:B0----5:R-:W-:Y:S01]  /*16a10*/  IMAD.U32 R11, R23, 0x10000, RZ ;  /* 0x00010000170b7824 */ /* 0x021fe200078e00ff */
[----:B------:R-:W-:Y:S01]  /*16a20*/  ISETP.GT.AND P1, PT, R0, 0xf9, P0 ;  /* 0x000000f90000780c */ /* 0x000fe20000724270 */
[----:B------:R-:W-:Y:S01]  /*16a30*/  BSSY B1, `(.L_x_280) ;  /* 0x000000a000017945 */ /* 0x000fe20003800000 */
[----:B------:R-:W-:Y:S01]  /*16a40*/  IADD3 R167, P0, R3, 0x80, RZ ;  /* 0x0000008003a77810 */ /* 0x000fe20007f1e0ff */
[----:B------:R-:W-:-:S04]  /*16a50*/  FMUL R11, R11, R16 ;  /* 0x000000100b0b7220 */ /* 0x000fc80000400000 */
[----:B---3--:R-:W-:-:S05]  /*16a60*/  FFMA R11, R10, R2, R11 ;  /* 0x000000020a0b7223 */ /* 0x008fca000000000b */
[----:B------:R-:W-:-:S04]  /*16a70*/  F2FP.BF16.F32.PACK_AB R11, RZ, R11 ;  /* 0x0000000bff0b723e */ /* 0x000fc800000010ff */
[----:B------:R-:W-:Y:S02]  /*16a80*/  PRMT R3, R11, 0x7610, R3 ;  /* 0x000076100b037816 */ /* 0x000fe40000000003 */
[----:B------:R-:W-:-:S03]  /*16a90*/  IADD3.X R11, RZ, UR7, RZ, P0, !PT ;  /* 0x00000007ff0b7c10 */ /* 0x000fc600087fe4ff */
[----:B------:R0:W-:Y:S01]  /*16aa0*/  @P2 STG.E.U16 desc[UR44][R6.64+0x1f0], R3 ;  /* 0x0001f00306002986 */ /* 0x0001e2000c10152c */
[----:B------:R-:W-:Y:S05]  /*16ab0*/  @!P1 BRA `(.L_x_281) ;  /* 0x0000000000049947 */ /* 0x000fea0003800000 */
[----:B------:R3:W5:Y:S02]  /*16ac0*/  LDG.E.LTC128B.U16 R23, desc[UR44][R8.64+0x1f2] ;  /* 0x0001f22c08177981 */ /* 0x000764000c1e1520 */
.L_x_281:
[----:B------:R-:W-:Y:S05]  /*16ad0*/  BSYNC B1 ;  /* 0x0000000000017941 */ /* 0x000fea0003800000 */
.L_x_280:
[----:B------:R-:W4:Y:S01]  /*16ae0*/  LDL.LU R10, [R1+0x1fc] ;  /* 0x0001fc00010a7983 */ /* 0x000f220000300800 */
[----:B0----5:R-:W-:Y:S01]  /*16af0*/  IMAD.U32 R3, R23, 0x10000, RZ ;  /* 0x0001000017037824 */ /* 0x021fe200078e00ff */
[----:B------:R-:W-:Y:S01]  /*16b00*/  ISETP.GT.AND P0, PT, R17, 0x80, PT ;  /* 0x000000801100780c */ /* 0x000fe20003f04270 */
[----:B--23--:R-:W-:Y:S02]  /*16b10*/  IMAD R8, R11, R14, RZ ;  /* 0x0000000e0b087224 */ /* 0x00cfe400078e02ff */
[----:B------:R-:W-:Y:S01]  /*16b20*/  FMUL R3, R3, R16 ;  /* 0x0000001003037220 */ /* 0x000fe20000400000 */
[----:B------:R-:W-:Y:S01]  /*16b30*/  ISETP.GT.AND P4, PT, R0, RZ, P0 ;  /* 0x000000ff0000720c */ /* 0x000fe20000784270 */
[C---:B------:R-:W-:Y:S02]  /*16b40*/  IMAD R165, R167.reuse, R15, R8 ;  /* 0x0000000fa7a57224 */ /* 0x040fe400078e0208 */
[----:B------:R-:W-:-:S04]  /*16b50*/  IMAD.WIDE.U32 R8, R167, R14, R20 ;  /* 0x0000000ea7087225 */ /* 0x000fc800078e0014 */
[----:B------:R-:W-:Y:S02]  /*16b60*/  IMAD.IADD R9, R9, 0x1, R165 ;  /* 0x0000000109097824 */ /* 0x000fe400078e02a5 */
[----:B----4-:R-:W-:Y:S01]  /*16b70*/  FFMA R3, R10, R2, R3 ;  /* 0x000000020a037223 */ /* 0x010fe20000000003 */
[----:B------:R-:W-:-:S04]  /*16b80*/  LEA R10, P2, R8, R12, 0x1 ;  /* 0x0000000c080a7211 */ /* 0x000fc800078408ff */
[----:B------:R-:W-:Y:S02]  /*16b90*/  F2FP.BF16.F32.PACK_AB R3, RZ, R3 ;  /* 0x00000003ff03723e */ /* 0x000fe400000010ff */
[--C-:B------:R-:W-:Y:S02]  /*16ba0*/  LEA.HI.X R11, R8, R13, R9.reuse, 0x1, P2 ;  /* 0x0000000d080b7211 */ /* 0x100fe400010f0c09 */
[----:B------:R-:W-:-:S05]  /*16bb0*/  PRMT R9, R3, 0x7610, R9 ;  /* 0x0000761003097816 */ /* 0x000fca0000000009 */
[----:B------:R0:W-:Y:S04]  /*16bc0*/  @P1 STG.E.U16 desc[UR44][R6.64+0x1f2], R9 ;  /* 0x0001f20906001986 */ /* 0x0001e8000c10152c */
[----:B------:R-:W2:Y:S01]  /*16bd0*/  @P4 LDG.E.LTC128B.U16 R23, desc[UR44][R10.64] ;  /* 0x0000002c0a174981 */ /* 0x000ea2000c1e1520 */
[----:B-1----:R-:W-:Y:S01]  /*16be0*/  IMAD.U32 R159, RZ, RZ, UR8 ;  /* 0x00000008ff9f7e24 */ /* 0x002fe2000f8e00ff */
[----:B------:R-:W-:Y:S01]  /*16bf0*/  MOV R161, UR8 ;  /* 0x0000000800a17c02 */ /* 0x000fe20008000f00 */
[----:B------:R-:W-:Y:S01]  /*16c00*/  IMAD.U32 R164, RZ, RZ, UR9 ;  /* 0x00000009ffa47e24 */ /* 0x000fe2000f8e00ff */
[----:B------:R-:W-:Y:S01]  /*16c10*/  ISETP.GT.AND P2, PT, R0, 0x1, P0 ;  /* 0x000000010000780c */ /* 0x000fe20000744270 */
[----:B------:R-:W-:Y:S01]  /*16c20*/  IMAD.SHL.U32 R159, R159, 0x100, RZ ;  /* 0x000001009f9f7824 */ /* 0x000fe200078e00ff */
[----:B------:R-:W-:Y:S01]  /*16c30*/  BSSY B1, `(.L_x_282) ;  /* 0x0000011000017945 */ /* 0x000fe20003800000 */
[----:B0-----:R-:W-:Y:S01]  /*16c40*/  IMAD.WIDE.U32 R8, R167, R14, R18 ;  /* 0x0000000ea7087225 */ /* 0x001fe200078e0012 */
[----:B------:R-:W-:-:S04]  /*16c50*/  SHF.L.U64.HI R161, R161, 0x8, R164 ;  /* 0x00000008a1a17819 */ /* 0x000fc800000102a4 */
[----:B------:R-:W-:-:S03]  /*16c60*/  IADD3 R9, R165, R9, RZ ;  /* 0x00000009a5097210 */ /* 0x000fc60007ffe0ff */
[----:B------:R-:W-:Y:S01]  /*16c70*/  IMAD.WIDE.U32 R162, R22, UR42, R8 ;  /* 0x0000002a16a27c25 */ /* 0x000fe2000f8e0008 */
[----:B------:R-:W-:-:S04]  /*16c80*/  IADD3 R8, P1, R159, R4, RZ ;  /* 0x000000049f087210 */ /* 0x000fc80007f3e0ff */
[----:B------:R-:W-:Y:S01]  /*16c90*/  IADD3 R7, R157, R163, RZ ;  /* 0x000000a39d077210 */ /* 0x000fe20007ffe0ff */
[----:B------:R-:W-:Y:S01]  /*16ca0*/  IMAD.X R9, R161, 0x1, R5, P1 ;  /* 0x00000001a1097824 */ /* 0x000fe200008e0605 */
[----:B------:R-:W-:-:S04]  /*16cb0*/  LEA R6, P3, R162, R12, 0x1 ;  /* 0x0000000ca2067211 */ /* 0x000fc800078608ff */
[----:B------:R-:W-:Y:S01]  /*16cc0*/  LEA.HI.X R7, R162, R13, R7, 0x1, P3 ;  /* 0x0000000da2077211 */ /* 0x000fe200018f0c07 */
[----:B--2---:R-:W-:-:S04]  /*16cd0*/  IMAD.U32 R3, R23, 0x10000, RZ ;  /* 0x0001000017037824 */ /* 0x004fc800078e00ff */
[----:B------:R-:W-:-:S04]  /*16ce0*/  FMUL R3, R3, R16 ;  /* 0x0000001003037220 */ /* 0x000fc80000400000 */
[----:B------:R-:W-:-:S05]  /*16cf0*/  FFMA R3, R24, R2, R3 ;  /* 0x0000000218037223 */ /* 0x000fca0000000003 */
[----:B------:R-:W-:-:S05]  /*16d00*/  F2FP.BF16.F32.PACK_AB R3, RZ, R3 ;  /* 0x00000003ff03723e */ /* 0x000fca00000010ff */
[----:B------:R0:W-:Y:S01]  /*16d10*/  @P4 STG.E.U16 desc[UR44][R8.64], R3 ;  /* 0x0000000308004986 */ /* 0x0001e2000c10152c */
[----:B------:R-:W-:Y:S05]  /*16d20*/  @!P2 BRA `(.L_x_283) ;  /* 0x000000000004a947 */ /* 0x000fea0003800000 */
[----:B------:R1:W5:Y:S02]  /*16d30*/  LDG.E.LTC128B.U16 R23, desc[UR44][R6.64+0x2] ;  /* 0x0000022c06177981 */ /* 0x000364000c1e1520 */
.L_x_283:
[----:B------:R-:W-:Y:S05]  /*16d40*/  BSYNC B1 ;  /* 0x0000000000017941 */ /* 0x000fea0003800000 */
.L_x_282:
[----:B0----5:R-:W-:Y:S01]  /*16d50*/  IMAD.U32 R3, R23, 0x10000, RZ ;  /* 0x0001000017037824 */ /* 0x021fe200078e00ff */
[----:B------:R-:W-:Y:S01]  /*16d60*/  ISETP.GT.AND P1, PT, R17, 0x88, PT ;  /* 0x000000881100780c */ /* 0x000fe20003f24270 */
[----:B------:R-:W-:Y:S01]  /*16d70*/  IMAD.WIDE.U32 R14, R167, R14, R154 ;  /* 0x0000000ea70e7225 */ /* 0x000fe200078e009a */
[----:B------:R-:W-:Y:S03]  /*16d80*/  BSSY B1, `(.L_x_284) ;  /* 0x0000010000017945 */ /* 0x000fe60003800000 */
[----:B------:R-:W-:Y:S01]  /*16d90*/  FMUL R10, R3, R16 ;  /* 0x00000010030a7220 */ /* 0x000fe20000400000 */
[----:B------:R-:W-:Y:S02]  /*16da0*/  ISETP.GT.AND P3, PT, R0, RZ, P1 ;  /* 0x000000ff0000720c */ /* 0x000fe40000f64270 */
[----:B------:R-:W-:Y:S01]  /*16db0*/  IADD3 R152, P4, R152, R14, RZ ;  /* 0x0000000e98987210 */ /* 0x000fe20007f9e0ff */
[----:B------:R-:W-:Y:S01]  /*16dc0*/  FFMA R10, R25, R2, R10 ;  /* 0x00000002190a7223 */ /* 0x000fe2000000000a */
[----:B------:R-:W-:-:S02]  /*16dd0*/  IADD3 R165, R165, R15, RZ ;  /* 0x0000000fa5a57210 */ /* 0x000fc40007ffe0ff */
[----:B------:R-:W-:Y:S02]  /*16de0*/  IADD3 R14, P5, R18, R14, RZ ;  /* 0x0000000e120e7210 */ /* 0x000fe40007fbe0ff */
[----:B------:R-:W-:Y:S01]  /*16df0*/  F2FP.BF16.F32.PACK_AB R3, RZ, R10 ;  /* 0x0000000aff03723e */ /* 0x000fe200000010ff */
[----:B------:R-:W-:Y:S01]  /*16e00*/  IMAD.X R20, R165, 0x1, R21, P4 ;  /* 0x00000001a5147824 */ /* 0x000fe200020e0615 */
[C---:B------:R-:W-:Y:S02]  /*16e10*/  LEA R10, P4, R152.reuse, R12, 0x1 ;  /* 0x0000000c980a7211 */ /* 0x040fe400078808ff */
[----:B------:R-:W-:Y:S02]  /*16e20*/  PRMT R17, R3, 0x7610, R17 ;  /* 0x0000761003117816 */ /* 0x000fe40000000011 */
[----:B------:R-:W-:Y:S02]  /*16e30*/  LEA.HI.X R11, R152, R13, R20, 0x1, P4 ;  /* 0x0000000d980b7211 */ /* 0x000fe400020f0c14 */
[----:B------:R-:W-:Y:S01]  /*16e40*/  PRMT R3, R23, 0x7610, R3 ;  /* 0x0000761017037816 */ /* 0x000fe20000000003 */
[----:B------:R0:W-:Y:S01]  /*16e50*/  @P2 STG.E.U16 desc[UR44][R8.64+0x2], R17 ;  /* 0x0000021108002986 */ /* 0x0001e2000c10152c */
[----:B------:R-:W-:Y:S05]  /*16e60*/  @!P3 BRA `(.L_x_285) ;  /* 0x000000000004b947 */ /* 0x000fea0003800000 */
[----:B------:R2:W5:Y:S02]  /*16e70*/  LDG.E.LTC128B.U16 R3, desc[UR44][R10.64] ;  /* 0x0000002c0a037981 */ /* 0x000564000c1e1520 */
.L_x_285:
[----:B------:R-:W-:Y:S05]  /*16e80*/  BSYNC B1 ;  /* 0x0000000000017941 */ /* 0x000fea0003800000 */
.L_x_284:
[----:B--2--5:R-:W-:Y:S01]  /*16e90*/  IMAD.U32 R11, R3, 0x10000, RZ ;  /* 0x00010000030b7824 */ /* 0x024fe200078e00ff */
[----:B------:R-:W-:Y:S01]  /*16ea0*/  IADD3.X R15, R19, R165, RZ, P5, !PT ;  /* 0x000000a5130f7210 */ /* 0x000fe20002ffe4ff */
[----:B------:R-:W-:Y:S01]  /*16eb0*/  BSSY B1, `(.L_x_286) ;  /* 0x000000e000017945 */ /* 0x000fe20003800000 */
[----:B------:R-:W-:Y:S01]  /*16ec0*/  IADD3 R10, P2, R8, R158, RZ ;  /* 0x0000009e080a7210 */ /* 0x000fe20007f5e0ff */
[----:B------:R-:W-:Y:S01]  /*16ed0*/  FMUL R11, R11, R16 ;  /* 0x000000100b0b7220 */ /* 0x000fe20000400000 */
[----:B------:R-:W-:Y:S01]  /*16ee0*/  ISETP.GT.AND P5, PT, R0, 0x1, P1 ;  /* 0x000000010000780c */ /* 0x000fe20000fa4270 */
[----:B------:R-:W-:-:S04]  /*16ef0*/  IMAD.WIDE.U32 R22, R22, UR42, R14 ;  /* 0x0000002a16167c25 */ /* 0x000fc8000f8e000e */
[----:B------:R-:W-:Y:S01]  /*16f00*/  FFMA R11, R26, R2, R11 ;  /* 0x000000021a0b7223 */ /* 0x000fe2000000000b */
[----:B------:R-:W-:Y:S01]  /*16f10*/  IMAD.IADD R157, R157, 0x1, R23 ;  /* 0x000000019d9d7824 */ /* 0x000fe200078e0217 */
[----:B------:R-:W-:-:S03]  /*16f20*/  LEA R12, P4, R22, R12, 0x1 ;  /* 0x0000000c160c7211 */ /* 0x000fc600078808ff */
[----:B------:R-:W-:Y:S01]  /*16f30*/  F2FP.BF16.F32.PACK_AB R14, RZ, R11 ;  /* 0x0000000bff0e723e */ /* 0x000fe200000010ff */
[----:B------:R-:W-:Y:S01]  /*16f40*/  IMAD.X R11, R9, 0x1, R156, P2 ;  /* 0x00000001090b7824 */ /* 0x000fe200010e069c */
[----:B------:R-:W-:-:S04]  /*16f50*/  LEA.HI.X R13, R22, R13, R157, 0x1, P4 ;  /* 0x0000000d160d7211 */ /* 0x000fc800020f0c9d */
[----:B------:R2:W-:Y:S01]  /*16f60*/  @P3 STG.E.U16 desc[UR44][R10.64], R14 ;  /* 0x0000000e0a003986 */ /* 0x0005e2000c10152c */
[----:B------:R-:W-:Y:S05]  /*16f70*/  @!P5 BRA `(.L_x_287) ;  /* 0x000000000004d947 */ /* 0x000fea0003800000 */
[----:B------:R3:W5:Y:S02]  /*16f80*/  LDG.E.LTC128B.U16 R3, desc[UR44][R12.64+0x2] ;  /* 0x0000022c0c037981 */ /* 0x000764000c1e1520 */
.L_x_287:
[----:B------:R-:W-:Y:S05]  /*16f90*/  BSYNC B1 ;  /* 0x0000000000017941 */ /* 0x000fea0003800000 */
.L_x_286:
[----:B-----5:R-:W-:Y:S01]  /*16fa0*/  SHF.L.U32 R15, R3, 0x10, RZ ;  /* 0x00000010030f7819 */ /* 0x020fe200000006ff */
[----:B------:R-:W-:Y:S01]  /*16fb0*/  BSSY B1, `(.L_x_288) ;  /* 0x0000008000017945 */ /* 0x000fe20003800000 */
[----:B------:R-:W-:-:S03]  /*16fc0*/  ISETP.GT.AND P2, PT, R0, 0x8, P0 ;  /* 0x000000080000780c */ /* 0x000fc60000744270 */
[----:B--2---:R-:W-:-:S04]  /*16fd0*/  FMUL R14, R15, R16 ;  /* 0x000000100f0e7220 */ /* 0x004fc80000400000 */
[----:B------:R-:W-:-:S05]  /*16fe0*/  FFMA R14, R27, R2, R14 ;  /* 0x000000021b0e7223 */ /* 0x000fca000000000e */
[----:B------:R-:W-:-:S05]  /*16ff0*/  F2FP.BF16.F32.PACK_AB R14, RZ, R14 ;  /* 0x0000000eff0e723e */ /* 0x000fca00000010ff */
[----:B------:R2:W-:Y:S01]  /*17000*/  @P5 STG.E.U16 desc[UR44][R10.64+0x2], R14 ;  /* 0x0000020e0a005986 */ /* 0x0005e2000c10152c */
[----:B------:R-:W-:Y:S05]  /*17010*/  @!P2 BRA `(.L_x_289) ;  /* 0x000000000004a947 */ /* 0x000fea0003800000 */
[----:B------:R4:W5:Y:S02]  /*17020*/  LDG.E.LTC128B.U16 R3, desc[UR44][R6.64+0x10] ;  /* 0x0000102c06037981 */ /* 0x000964000c1e1520 */
.L_x_289:
[----:B------:R-:W-:Y:S05]  /*17030*/  BSYNC B1 ;  /* 0x0000000000017941 */ /* 0x000fea0003800000 */
.L_x_288:
[----:B--2--5:R-:W-:Y:S01]  /*17040*/  IMAD.U32 R11, R3, 0x10000, RZ ;  /* 0x00010000030b7824 */ /* 0x024fe200078e00ff */
[----:B------:R-:W-:Y:S01]  /*17050*/  ISETP.GT.AND P3, PT, R0, 0x9, P0 ;  /* 0x000000090000780c */ /* 0x000fe20000764270 */
[----:B------:R-:W-:Y:S02]  /*17060*/  BSSY B1, `(.L_x_290) ;  /* 0x0000007000017945 */ /* 0x000fe40003800000 */
[----:B------:R-:W-:-:S04]  /*17070*/  FMUL R11, R11, R16 ;  /* 0x000000100b0b7220 */ /* 0x000fc80000400000 */
[----:B------:R-:W-:-:S05]  /*17080*/  FFMA R11, R28, R2, R11 ;  /* 0x000000021c0b7223 */ /* 0x000fca000000000b */
[----:B------:R-:W-:-:S05]  /*17090*/  F2FP.BF16.F32.PACK_AB R11, RZ, R11 ;  /* 0x0000000bff0b723e */ /* 0x000fca00000010ff */
[----:B------:R2:W-:Y:S01]  /*170a0*/  @P2 STG.E.U16 desc[UR44][R8.64+0x10], R11 ;  /* 0x0000100b08002986 */ /* 0x0005e2000c10152c */
[----:B------:R-:W-:Y:S05]  /*170b0*/  @!P3 BRA `(.L_x_291) ;  /* 0x000000000004b947 */ /* 0x000fea0003800000 */
[----:B------:R0:W5:Y:S02]  /*170c0*/  LDG.E.LTC128B.U16 R3, desc[UR44][R6.64+0x12] ;  /* 0x0000122c06037981 */ /* 0x000164000c1e1520 */
.L_x_291:
[----:B------:R-:W-:Y:S05]  /*170d0*/  BSYNC B1 ;  /* 0x0000000000017941 */ /* 0x000fea0003800000 */
.L_x_290:
        /* <DEDUP_REMOVED lines=9> */
.L_x_293:
[----:B------:R-:W-:Y:S05]  /*17170*/  BSYNC B1 ;  /* 0x0000000000017941 */ /* 0x000fea0003800000 */
.L_x_292:
[----:B-----5:R-:W-:Y:S01]  /*17180*/  SHF.L.U32 R11, R3, 0x10, RZ ;  /* 0x00000010030b7819 */ /* 0x020fe200000006ff */
[----:B------:R-:W-:Y:S01]  /*17190*/  BSSY B1, `(.L_x_294) ;  /* 0x000000a000017945 */ /* 0x000fe20003800000 */
[----:B--2---:R-:W-:Y:S02]  /*171a0*/  IADD3 R10, P3, R158, R8, RZ ;  /* 0x000000089e0a7210 */ /* 0x004fe40007f7e0ff */
[----:B------:R-:W-:Y:S01]  /*171b0*/  ISETP.GT.AND P2, PT, R0, 0x9, P1 ;  /* 0x000000090000780c */ /* 0x000fe20000f44270 */
[----:B------:R-:W-:-:S04]  /*171c0*/  FMUL R11, R11, R16 ;  /* 0x000000100b0b7220 */ /* 0x000fc80000400000 */
[----:B------:R-:W-:-:S05]  /*171d0*/  FFMA R11, R30, R2, R11 ;  /* 0x000000021e0b7223 */ /* 0x000fca000000000b */
[----:B------:R-:W-:Y:S01]  /*171e0*/  F2FP.BF16.F32.PACK_AB R14, RZ, R11 ;  /* 0x0000000bff0e723e */ /* 0x000fe200000010ff */
[----:B------:R-:W-:-:S05]  /*171f0*/  IMAD.X R11, R156, 0x1, R9, P3 ;  /* 0x000000019c0b7824 */ /* 0x000fca00018e0609 */
[----:B------:R2:W-:Y:S01]  /*17200*/  @P4 STG.E.U16 desc[UR44][R10.64+0x10], R14 ;  /* 0x0000100e0a004986 */ /* 0x0005e2000c10152c */
[----:B------:R-:W-:Y:S05]  /*17210*/  @!P2 BRA `(.L_x_295) ;  /* 0x000000000004a947 */ /* 0x000fea0003800000 */
[----:B------:R0:W5:Y:S02]  /*17220*/  LDG.E.LTC128B.U16 R3, desc[UR44][R12.64+0x12] ;  /* 0x0000122c0c037981 */ /* 0x000164000c1e1520 */
.L_x_295:
[----:B------:R-:W-:Y:S05]  /*17230*/  BSYNC B1 ;  /* 0x0000000000017941 */ /* 0x000fea0003800000 */
.L_x_294:
[----:B--2--5:R-:W-:Y:S01]  /*17240*/  IMAD.U32 R11, R3, 0x10000, RZ ;  /* 0x00010000030b7824 */ /* 0x024fe200078e00ff */
[----:B------:R-:W-:Y:S01]  /*17250*/  IADD3 R158, P3, P4, R158, R4, R159 ;  /* 0x000000049e9e7210 */ /* 0x000fe20007c7e09f */
[----:B------:R-:W-:Y:S01]  /*17260*/  BSSY B1, `(.L_x_296) ;  /* 0x0000009000017945 */ /* 0x000fe20003800000 */
[----:B------:R-:W-:Y:S01]  /*17270*/  ISETP.GT.AND P5, PT, R0, 0x10, P0 ;  /* 0x000000100000780c */ /* 0x000fe200007a4270 */
[----:B------:R-:W-:Y:S01]  /*17280*/  FMUL R10, R11, R16 ;  /* 0x000000100b0a7220 */ /* 0x000fe20000400000 */
[----:B------:R-:W-:-:S03]  /*17290*/  IADD3.X R159, R156, R5, R161, P3, P4 ;  /* 0x000000059c9f7210 */ /* 0x000fc60001fe84a1 */
[----:B------:R-:W-:-:S05]  /*172a0*/  FFMA R10, R31, R2, R10 ;  /* 0x000000021f0a7223 */ /* 0x000fca000000000a */
[----:B------:R-:W-:-:S05]  /*172b0*/  F2FP.BF16.F32.PACK_AB R10, RZ, R10 ;  /* 0x0000000aff0a723e */ /* 0x000fca00000010ff */
[----:B------:R2:W-:Y:S01]  /*172c0*/  @P2 STG.E.U16 desc[UR44][R158.64+0x12], R10 ;  /* 0x0000120a9e002986 */ /* 0x0005e2000c10152c */
[----:B------:R-:W-:Y:S05]  /*172d0*/  @!P5 BRA `(.L_x_297) ;  /* 0x000000000004d947 */ /* 0x000fea0003800000 */
[----:B------:R0:W5:Y:S02]  /*172e0*/  LDG.E.LTC128B.U16 R3, desc[UR44][R6.64+0x20] ;  /* 0x0000202c06037981 */ /* 0x000164000c1e1520 */
.L_x_297:
[----:B------:R-:W-:Y:S05]  /*172f0*/  BSYNC B1 ;  /* 0x0000000000017941 */ /* 0x000fea0003800000 */
.L_x_296:
[----:B-----5:R-:W-:Y:S01]  /*17300*/  SHF.L.U32 R5, R3, 0x10, RZ ;  /* 0x0000001003057819 */ /* 0x020fe200000006ff */
[----:B------:R-:W-:Y:S01]  /*17310*/  BSSY B1, `(.L_x_298) ;  /* 0x0000008000017945 */ /* 0x000fe20003800000 */
[----:B------:R-:W-:-:S03]  /*17320*/  ISETP.GT.AND P2, PT, R0, 0x11, P0 ;  /* 0x000000110000780c */ /* 0x000fc60000744270 */
[----:B------:R-:W-:-:S04]  /*17330*/  FMUL R5, R5, R16 ;  /* 0x0000001005057220 */ /* 0x000fc80000400000 */
[----:B------:R-:W-:-:S05]  /*17340*/  FFMA R5, R32, R2, R5 ;  /* 0x0000000220057223 */ /* 0x000fca0000000005 */
[----:B------:R-:W-:-:S05]  /*17350*/  F2FP.BF16.F32.PACK_AB R5, RZ, R5 ;  /* 0x00000005ff05723e */ /* 0x000fca00000010ff */
[----:B------:R0:W-:Y:S01]  /*17360*/  @P5 STG.E.U16 desc[UR44][R8.64+0x20], R5 ;  /* 0x0000200508005986 */ /* 0x0001e2000c10152c */
[----:B------:R-:W-:Y:S05]  /*17370*/  @!P2 BRA `(.L_x_299) ;  /* 0x000000000004a947 */ /* 0x000fea0003800000 */
[----:B------:R0:W5:Y:S02]  /*17380*/  LDG.E.LTC128B.U16 R3, desc[UR44][R6.64+0x22] ;  /* 0x0000222c06037981 */ /* 0x000164000c1e1520 */
.L_x_299:
[----:B------:R-:W-:Y:S05]  /*17390*/  BSYNC B1 ;  /* 0x0000000000017941 */ /* 0x000fea0003800000 */
.L_x_298:
[----:B0----5:R-:W-:Y:S01]  /*173a0*/  IMAD.U32 R5, R3, 0x10000, RZ ;  /* 0x0001000003057824 */ /* 0x021fe200078e00ff */
        /* <DEDUP_REMOVED lines=8> */
.L_x_301:
[----:B------:R-:W-:Y:S05]  /*17430*/  BSYNC B1 ;  /* 0x0000000000017941 */ /* 0x000fea0003800000 */
.L_x_300:
[----:B-----5:R-:W-:Y:S01]  /*17440*/  IMAD.U32 R5, R3, 0x10000, RZ ;  /* 0x0001000003057824 */ /* 0x020fe200078e00ff */
[----:B0-----:R-:W-:Y:S01]  /*17450*/  @P3 MOV R4, R158 ;  /* 0x0000009e00043202 */ /* 0x001fe20000000f00 */
[----:B------:R-:W-:Y:S01]  /*17460*/  BSSY B1, `(.L_x_302) ;  /* 0x000000a000017945 */ /* 0x000fe20003800000 */
[----:B------:R-:W-:Y:S01]  /*17470*/  ISETP.GT.AND P2, PT, R0, 0x11, P1 ;  /* 0x000000110000780c */ /* 0x000fe20000f44270 */
[----:B------:R-:W-:-:S04]  /*17480*/  FMUL R5, R5, R16 ;  /* 0x0000001005057220 */ /* 0x000fc80000400000 */
[----:B------:R-:W-:-:S05]  /*17490*/  FFMA R5, R34, R2, R5 ;  /* 0x0000000222057223 */ /* 0x000fca0000000005 */
[----:B------:R-:W-:-:S04]  /*174a0*/  F2FP.BF16.F32.PACK_AB R5, RZ, R5 ;  /* 0x00000005ff05723e */ /* 0x000fc800000010ff */
[----:B--2---:R-:W-:Y:S01]  /*174b0*/  PRMT R10, R5, 0x7610, R10 ;  /* 0x00007610050a7816 */ /* 0x004fe2000000000a */
[----:B------:R-:W-:-:S05]  /*174c0*/  @P3 IMAD.MOV.U32 R5, RZ, RZ, R159 ;  /* 0x000000ffff053224 */ /* 0x000fca00078e009f */
[----:B------:R0:W-:Y:S01]  /*174d0*/  @P3 STG.E.U16 desc[UR44][R4.64+0x20], R10 ;  /* 0x0000200a04003986 */ /* 0x0001e2000c10152c */
[----:B------:R-:W-:Y:S05]  /*174e0*/  @!P2 BRA `(.L_x_303) ;  /* 0x000000000004a947 */ /* 0x000fea0003800000 */
[----:B------:R2:W5:Y:S02]  /*174f0*/  LDG.E.LTC128B.U16 R3, desc[UR44][R12.64+0x22] ;  /* 0x0000222c0c037981 */ /* 0x000564000c1e1520 */
.L_x_303:
[----:B------:R-:W-:Y:S05]  /*17500*/  BSYNC B1 ;  /* 0x0000000000017941 */ /* 0x000fea0003800000 */
.L_x_302:
[----:B0----5:R-:W-:Y:S01]  /*17510*/  IMAD.U32 R5, R3, 0x10000, RZ ;  /* 0x0001000003057824 */ /* 0x021fe200078e00ff */
[----:B------:R-:W-:Y:S01]  /*17520*/  ISETP.GT.AND P3, PT, R0, 0x18, P0 ;  /* 0x000000180000780c */ /* 0x000fe20000764270 */
[----:B------:R-:W-:Y:S02]  /*17530*/  BSSY B1, `(.L_x_304) ;  /* 0x000000a000017945 */ /* 0x000fe40003800000 */
[----:B------:R-:W-:Y:S01]  /*17540*/  FMUL R4, R5, R16 ;  /* 0x0000001005047220 */ /* 0x000fe20000400000 */
[----:B------:R-:W-:-:S03]  /*17550*/  @P2 IMAD.MOV.U32 R5, RZ, RZ, R159 ;  /* 0x000000ffff052224 */ /* 0x000fc600078e009f */
[----:B------:R-:W-:-:S05]  /*17560*/  FFMA R4, R35, R2, R4 ;  /* 0x0000000223047223 */ /* 0x000fca0000000004 */
[----:B------:R-:W-:-:S04]  /*17570*/  F2FP.BF16.F32.PACK_AB R4, RZ, R4 ;  /* 0x00000004ff04723e */ /* 0x000fc800000010ff */
[----:B------:R-:W-:Y:S02]  /*17580*/  PRMT R10, R4, 0x7610, R10 ;  /* 0x00007610040a7816 */ /* 0x000fe4000000000a */
[----:B------:R-:W-:-:S05]  /*17590*/  @P2 MOV R4, R158 ;  /* 0x0000009e00042202 */ /* 0x000fca0000000f00 */
[----:B------:R0:W-:Y:S01]  /*175a0*/  @P2 STG.E.U16 desc[UR44][R4.64+0x22], R10 ;  /* 0x0000220a04002986 */ /* 0x0001e2000c10152c */
[----:B------:R-:W-:Y:S05]  /*175b0*/  @!P3 BRA `(.L_x_305) ;  /* 0x000000000004b947 */ /* 0x000fea0003800000 */
[----:B------:R0:W5:Y:S02]  /*175c0*/  LDG.E.LTC128B.U16 R3, desc[UR44][R6.64+0x30] ;  /* 0x0000302c06037981 */ /* 0x000164000c1e1520 */
.L_x_305:
[----:B------:R-:W-:Y:S05]  /*175d0*/  BSYNC B1 ;  /* 0x0000000000017941 */ /* 0x000fea0003800000 */
.L_x_304:
        /* <DEDUP_REMOVED lines=9> */
.L_x_307:
[----:B------:R-:W-:Y:S05]  /*17670*/  BSYNC B1 ;  /* 0x0000000000017941 */ /* 0x000fea0003800000 */
.L_x_306:
[----:B0----5:R-:W-:Y:S01]  /*17680*/  SHF.L.U32 R5, R3, 0x10, RZ ;  /* 0x0000001003057819 */ /* 0x021fe200000006ff */
        /* <DEDUP_REMOVED lines=8> */
.L_x_309:
[----:B------:R-:W-:Y:S05]  /*17710*/  BSYNC B1 ;  /* 0x0000000000017941 */ /* 0x000fea0003800000 */
.L_x_308:
[----:B-----5:R-:W-:Y:S01]  /*17720*/  IMAD.U32 R5, R3, 0x10000, RZ ;  /* 0x0001000003057824 */ /* 0x020fe200078e00ff */
[----:B------:R-:W-:Y:S01]  /*17730*/  ISETP.GT.AND P2, PT, R0, 0x19, P1 ;  /* 0x000000190000780c */ /* 0x000fe20000f44270 */
[----:B0-----:R-:W-:Y:S01]  /*17740*/  @P3 IMAD.MOV.U32 R4, RZ, RZ, R158 ;  /* 0x000000ffff043224 */ /* 0x001fe200078e009e */
[----:B------:R-:W-:Y:S01]  /*17750*/  BSSY B1, `(.L_x_310) ;  /* 0x0000009000017945 */ /* 0x000fe20003800000 */
[----:B------:R-:W-:-:S04]  /*17760*/  FMUL R5, R5, R16 ;  /* 0x0000001005057220 */ /* 0x000fc80000400000 */
[----:B------:R-:W-:-:S05]  /*17770*/  FFMA R5, R38, R2, R5 ;  /* 0x0000000226057223 */ /* 0x000fca0000000005 */
[----:B------:R-:W-:-:S04]  /*17780*/  F2FP.BF16.F32.PACK_AB R5, RZ, R5 ;  /* 0x00000005ff05723e */ /* 0x000fc800000010ff */
[----:B------:R-:W-:Y:S02]  /*17790*/  PRMT R10, R5, 0x7610, R10 ;  /* 0x00007610050a7816 */ /* 0x000fe4000000000a */
[----:B------:R-:W-:-:S05]  /*177a0*/  @P3 MOV R5, R159 ;  /* 0x0000009f00053202 */ /* 0x000fca0000000f00 */
[----:B------:R0:W-:Y:S01]  /*177b0*/  @P3 STG.E.U16 desc[UR44][R4.64+0x30], R10 ;  /* 0x0000300a04003986 */ /* 0x0001e2000c10152c */
[----:B------:R-:W-:Y:S05]  /*177c0*/  @!P2 BRA `(.L_x_311) ;  /* 0x000000000004a947 */ /* 0x000fea0003800000 */
[----:B------:R0:W5:Y:S02]  /*177d0*/  LDG.E.LTC128B.U16 R3, desc[UR44][R12.64+0x32] ;  /* 0x0000322c0c037981 */ /* 0x000164000c1e1520 */
.L_x_311:
[----:B------:R-:W-:Y:S05]  /*177e0*/  BSYNC B1 ;  /* 0x0000000000017941 */ /* 0x000fea0003800000 */
.L_x_310:
[----:B0----5:R-:W-:Y:S01]  /*177f0*/  IMAD.U32 R5, R3, 0x10000, RZ ;  /* 0x0001000003057824 */ /* 0x021fe200078e00ff */
[----:B------:R-:W-:Y:S01]  /*17800*/  ISETP.GT.AND P3, PT, R0, 0x20, P0 ;  /* 0x000000200000780c */ /* 0x000fe20000764270 */
[----:B------:R-:W-:Y:S02]  /*17810*/  BSSY B1, `(.L_x_312) ;  /* 0x000000a000017945 */ /* 0x000fe40003800000 */
[----:B------:R-:W-:Y:S01]  /*17820*/  FMUL R4, R5, R16 ;  /* 0x0000001005047220 */ /* 0x000fe20000400000 */
[----:B------:R-:W-:-:S03]  /*17830*/  @P2 MOV R5, R159 ;  /* 0x0000009f00052202 */ /* 0x000fc60000000f00 */
[----:B------:R-:W-:-:S05]  /*17840*/  FFMA R4, R39, R2, R4 ;  /* 0x0000000227047223 */ /* 0x000fca0000000004 */
[----:B------:R-:W-:-:S04]  /*17850*/  F2FP.BF16.F32.PACK_AB R4, RZ, R4 ;  /* 0x00000004ff04723e */ /* 0x000fc800000010ff */
[----:B------:R-:W-:Y:S01]  /*17860*/  PRMT R10, R4, 0x7610, R10 ;  /* 0x00007610040a7816 */ /* 0x000fe2000000000a */
[----:B------:R-:W-:-:S05]  /*17870*/  @P2 IMAD.MOV.U32 R4, RZ, RZ, R158 ;  /* 0x000000ffff042224 */ /* 0x000fca00078e009e */
[----:B------:R0:W-:Y:S01]  /*17880*/  @P2 STG.E.U16 desc[UR44][R4.64+0x32], R10 ;  /* 0x0000320a04002986 */ /* 0x0001e2000c10152c */
[----:B------:R-:W-:Y:S05]  /*17890*/  @!P3 BRA `(.L_x_313) ;  /* 0x000000000004b947 */ /* 0x000fea0003800000 */
[----:B------:R0:W5:Y:S02]  /*178a0*/  LDG.E.LTC128B.U16 R3, desc[UR44][R6.64+0x40] ;  /* 0x0000402c06037981 */ /* 0x000164000c1e1520 */
.L_x_313:
[----:B------:R-:W-:Y:S05]  /*178b0*/  BSYNC B1 ;  /* 0x0000000000017941 */ /* 0x000fea0003800000 */
.L_x_312:
        /* <DEDUP_REMOVED lines=9> */
.L_x_315:
[----:B------:R-:W-:Y:S05]  /*17950*/  BSYNC B1 ;  /* 0x0000000000017941 */ /* 0x000fea0003800000 */
.L_x_314:
        /* <DEDUP_REMOVED lines=9> */
.L_x_317:
[----:B------:R-:W-:Y:S05]  /*179f0*/  BSYNC B1 ;  /* 0x0000000000017941 */ /* 0x000fea0003800000 */
.L_x_316:
[----:B-----5:R-:W-:Y:S01]  /*17a00*/  SHF.L.U32 R5, R3, 0x10, RZ ;  /* 0x0000001003057819 */ /* 0x020fe200000006ff */
[----:B0-----:R-:W-:Y:S01]  /*17a10*/  @P3 IMAD.MOV.U32 R4, RZ, RZ, R158 ;  /* 0x000000ffff043224 */ /* 0x001fe200078e009e */
[----:B------:R-:W-:Y:S01]  /*17a20*/  ISETP.GT.AND P2, PT, R0, 0x21, P1 ;  /* 0x000000210000780c */ /* 0x000fe20000f44270 */
[----:B------:R-:W-:Y:S02]  /*17a30*/  BSSY B1, `(.L_x_318) ;  /* 0x0000009000017945 */ /* 0x000fe40003800000 */
[----:B------:R-:W-:-:S04]  /*17a40*/  FMUL R5, R5, R16 ;  /* 0x0000001005057220 */ /* 0x000fc80000400000 */
[----:B------:R-:W-:-:S05]  /*17a50*/  FFMA R5, R42, R2, R5 ;  /* 0x000000022a057223 */ /* 0x000fca0000000005 */
[----:B------:R-:W-:-:S04]  /*17a60*/  F2FP.BF16.F32.PACK_AB R5, RZ, R5 ;  /* 0x00000005ff05723e */ /* 0x000fc800000010ff */
[----:B------:R-:W-:Y:S01]  /*17a70*/  PRMT R10, R5, 0x7610, R10 ;  /* 0x00007610050a7816 */ /* 0x000fe2000000000a */
[----:B------:R-:W-:-:S05]  /*17a80*/  @P3 IMAD.MOV.U32 R5, RZ, RZ, R159 ;  /* 0x000000ffff053224 */ /* 0x000fca00078e009f */
[----:B------:R0:W-:Y:S01]  /*17a90*/  @P3 STG.E.U16 desc[UR44][R4.64+0x40], R10 ;  /* 0x0000400a04003986 */ /* 0x0001e2000c10152c */
[----:B------:R-:W-:Y:S05]  /*17aa0*/  @!P2 BRA `(.L_x_319) ;  /* 0x000000000004a947 */ /* 0x000fea0003800000 */
[----:B------:R0:W5:Y:S02]  /*17ab0*/  LDG.E.LTC128B.U16 R3, desc[UR44][R12.64+0x42] ;  /* 0x0000422c0c037981 */ /* 0x000164000c1e1520 */
.L_x_319:
[----:B------:R-:W-:Y:S05]  /*17ac0*/  BSYNC B1 ;  /* 0x0000000000017941 */ /* 0x000fea0003800000 */
.L_x_318:
[----:B0----5:R-:W-:Y:S01]  /*17ad0*/  SHF.L.U32 R5, R3, 0x10, RZ ;  /* 0x0000001003057819 */ /* 0x021fe200000006ff */
[----:B------:R-:W-:Y:S01]  /*17ae0*/  BSSY B1, `(.L_x_320) ;  /* 0x000000b000017945 */ /* 0x000fe20003800000 */
[----:B------:R-:W-:-:S03]  /*17af0*/  ISETP.GT.AND P3, PT, R0, 0x28, P0 ;  /* 0x000000280000780c */ /* 0x000fc60000764270 */
[----:B------:R-:W-:Y:S01]  /*17b00*/  FMUL R4, R5, R16 ;  /* 0x0000001005047220 */ /* 0x000fe20000400000 */
[----:B------:R-:W-:-:S03]  /*17b10*/  @P2 IMAD.MOV.U32 R5, RZ, RZ, R159 ;  /* 0x000000ffff052224 */ /* 0x000fc600078e009f */
[----:B------:R-:W-:-:S05]  /*17b20*/  FFMA R4, R43, R2, R4 ;  /* 0x000000022b047223 */ /* 0x000fca0000000004 */
[----:B------:R-:W-:-:S04]  /*17b30*/  F2FP.BF16.F32.PACK_AB R4, RZ, R4 ;  /* 0x00000004ff04723e */ /* 0x000fc800000010ff */
[----:B------:R-:W-:Y:S01]  /*17b40*/  PRMT R10, R4, 0x7610, R10 ;  /* 0x00007610040a7816 */ /* 0x000fe2000000000a */
[----:B------:R-:W-:-:S05]  /*17b50*/  @P2 IMAD.MOV.U32 R4, RZ, RZ, R158 ;  /* 0x000000ffff042224 */ /* 0x000fca00078e009e */
[----:B------:R0:W-:Y:S01]  /*17b60*/  @P2 STG.E.U16 desc[UR44][R4.64+0x42], R10 ;  /* 0x0000420a04002986 */ /* 0x0001e2000c10152c */
[----:B------:R-:W-:Y:S05]  /*17b70*/  @!P3 BRA `(.L_x_321) ;  /* 0x000000000004b947 */ /* 0x000fea0003800000 */
[----:B------:R0:W5:Y:S02]  /*17b80*/  LDG.E.LTC128B.U16 R3, desc[UR44][R6.64+0x50] ;  /* 0x0000502c06037981 */ /* 0x000164000c1e1520 */
.L_x_321:
[----:B------:R-:W-:Y:S05]  /*17b90*/  BSYNC B1 ;  /* 0x0000000000017941 */ /* 0x000fea0003800000 */
.L_x_320:
        /* <DEDUP_REMOVED lines=9> */
.L_x_323:
[----:B------:R-:W-:Y:S05]  /*17c30*/  BSYNC B1 ;  /* 0x0000000000017941 */ /* 0x000fea0003800000 */
.L_x_322:
        /* <DEDUP_REMOVED lines=9> */
.L_x_325:
[----:B------:R-:W-:Y:S05]  /*17cd0*/  BSYNC B1 ;  /* 0x0000000000017941 */ /* 0x000fea0003800000 */
.L_x_324:
[----:B-----5:R-:W-:Y:S01]  /*17ce0*/  IMAD.U32 R5, R3, 0x10000, RZ ;  /* 0x0001000003057824 */ /* 0x020fe200078e00ff */
[----:B0-----:R-:W-:Y:S01]  /*17cf0*/  @P3 MOV R4, R158 ;  /* 0x0000009e00043202 */ /* 0x001fe20000000f00 */
[----:B------:R-:W-:Y:S01]  /*17d00*/  BSSY B1, `(.L_x_326) ;  /* 0x000000a000017945 */ /* 0x000fe20003800000 */
[----:B------:R-:W-:Y:S01]  /*17d10*/  ISETP.GT.AND P2, PT, R0, 0x29, P1 ;  /* 0x000000290000780c */ /* 0x000fe20000f44270 */
        /* <DEDUP_REMOVED lines=8> */
.L_x_327:
[----:B------:R-:W-:Y:S05]  /*17da0*/  BSYNC B1 ;  /* 0x0000000000017941 */ /* 0x000fea0003800000 */
.L_x_326:
        /* <DEDUP_REMOVED lines=12> */
.L_x_329:
[----:B------:R-:W-:Y:S05]  /*17e70*/  BSYNC B1 ;  /* 0x0000000000017941 */ /* 0x000fea0003800000 */
.L_x_328:
        /* <DEDUP_REMOVED lines=9> */
.L_x_331:
[----:B------:R-:W-:Y:S05]  /*17f10*/  BSYNC B1 ;  /* 0x0000000000017941 */ /* 0x000fea0003800000 */
.L_x_330:
        /* <DEDUP_REMOVED lines=9> */
.L_x_333:
[----:B------:R-:W-:Y:S05]  /*17fb0*/  BSYNC B1 ;  /* 0x0000000000017941 */ /* 0x000fea0003800000 */
.L_x_332:
        /* <DEDUP_REMOVED lines=12> */
.L_x_335:
[----:B------:R-:W-:Y:S05]  /*18080*/  BSYNC B1 ;  /* 0x0000000000017941 */ /* 0x000fea0003800000 */
.L_x_334:
        /* <DEDUP_REMOVED lines=12> */
.L_x_337:
[----:B------:R-:W-:Y:S05]  /*18150*/  BSYNC B1 ;  /* 0x0000000000017941 */ /* 0x000fea0003800000 */
.L_x_336:
        /* <DEDUP_REMOVED lines=9> */
.L_x_339:
[----:B------:R-:W-:Y:S05]  /*181f0*/  BSYNC B1 ;  /* 0x0000000000017941 */ /* 0x000fea0003800000 */
.L_x_338:
        /* <DEDUP_REMOVED lines=9> */
.L_x_341:
[----:B------:R-:W-:Y:S05]  /*18290*/  BSYNC B1 ;  /* 0x0000000000017941 */ /* 0x000fea0003800000 */
.L_x_340:
        /* <DEDUP_REMOVED lines=12> */
.L_x_343:
[----:B------:R-:W-:Y:S05]  /*18360*/  BSYNC B1 ;  /* 0x0000000000017941 */ /* 0x000fea0003800000 */
.L_x_342:
        /* <DEDUP_REMOVED lines=12> */
.L_x_345:
[----:B------:R-:W-:Y:S05]  /*18430*/  BSYNC B1 ;  /* 0x0000000000017941 */ /* 0x000fea0003800000 */
.L_x_344:
        /* <DEDUP_REMOVED lines=9> */
.L_x_347:
[----:B------:R-:W-:Y:S05]  /*184d0*/  BSYNC B1 ;  /* 0x0000000000017941 */ /* 0x000fea0003800000 */
.L_x_346:
        /* <DEDUP_REMOVED lines=9> */
.L_x_349:
[----:B------:R-:W-:Y:S05]  /*18570*/  BSYNC B1 ;  /* 0x0000000000017941 */ /* 0x000fea0003800000 */
.L_x_348:
        /* <DEDUP_REMOVED lines=12> */
.L_x_351:
[----:B------:R-:W-:Y:S05]  /*18640*/  BSYNC B1 ;  /* 0x0000000000017941 */ /* 0x000fea0003800000 */
.L_x_350:
        /* <DEDUP_REMOVED lines=12> */
.L_x_353:
[----:B------:R-:W-:Y:S05]  /*18710*/  BSYNC B1 ;  /* 0x0000000000017941 */ /* 0x000fea0003800000 */
.L_x_352:
        /* <DEDUP_REMOVED lines=9> */
.L_x_355:
[----:B------:R-:W-:Y:S05]  /*187b0*/  BSYNC B1 ;  /* 0x0000000000017941 */ /* 0x000fea0003800000 */
.L_x_354:
        /* <DEDUP_REMOVED lines=9> */
.L_x_357:
[----:B------:R-:W-:Y:S05]  /*18850*/  BSYNC B1 ;  /* 0x0000000000017941 */ /* 0x000fea0003800000 */
.L_x_356:
        /* <DEDUP_REMOVED lines=12> */
.L_x_359:
[----:B------:R-:W-:Y:S05]  /*18920*/  BSYNC B1 ;  /* 0x0000000000017941 */ /* 0x000fea0003800000 */
.L_x_358:
        /* <DEDUP_REMOVED lines=12> */
.L_x_361:
[----:B------:R-:W-:Y:S05]  /*189f0*/  BSYNC B1 ;  /* 0x0000000000017941 */ /* 0x000fea0003800000 */
.L_x_360:
        /* <DEDUP_REMOVED lines=9> */
.L_x_363:
[----:B------:R-:W-:Y:S05]  /*18a90*/  BSYNC B1 ;  /* 0x0000000000017941 */ /* 0x000fea0003800000 */
.L_x_362:
        /* <DEDUP_REMOVED lines=9> */
.L_x_365:
[----:B------:R-:W-:Y:S05]  /*18b30*/  BSYNC B1 ;  /* 0x0000000000017941 */ /* 0x000fea0003800000 */
.L_x_364:
        /* <DEDUP_REMOVED lines=12> */
.L_x_367:
[----:B------:R-:W-:Y:S05]  /*18c00*/  BSYNC B1 ;  /* 0x0000000000017941 */ /* 0x000fea0003800000 */
.L_x_366:
        /* <DEDUP_REMOVED lines=12> */
.L_x_369:
[----:B------:R-:W-:Y:S05]  /*18cd0*/  BSYNC B1 ;  /* 0x0000000000017941 */ /* 0x000fea0003800000 */
.L_x_368:
        /* <DEDUP_REMOVED lines=9> */
.L_x_371:
[----:B------:R-:W-:Y:S05]  /*18d70*/  BSYNC B1 ;  /* 0x0000000000017941 */ /* 0x000fea0003800000 */
.L_x_370:
        /* <DEDUP_REMOVED lines=9> */
.L_x_373:
[----:B------:R-:W-:Y:S05]  /*18e10*/  BSYNC B1 ;  /* 0x0000000000017941 */ /* 0x000fea0003800000 */
.L_x_372:
        /* <DEDUP_REMOVED lines=12> */
.L_x_375:
[----:B------:R-:W-:Y:S05]  /*18ee0*/  BSYNC B1 ;  /* 0x0000000000017941 */ /* 0x000fea0003800000 */
.L_x_374:
        /* <DEDUP_REMOVED lines=12> */
.L_x_377:
[----:B------:R-:W-:Y:S05]  /*18fb0*/  BSYNC B1 ;  /* 0x0000000000017941 */ /* 0x000fea0003800000 */
.L_x_376:
        /* <DEDUP_REMOVED lines=9> */
.L_x_379:
[----:B------:R-:W-:Y:S05]  /*19050*/  BSYNC B1 ;  /* 0x0000000000017941 */ /* 0x000fea0003800000 */
.L_x_378:
        /* <DEDUP_REMOVED lines=9> */
.L_x_381:
[----:B------:R-:W-:Y:S05]  /*190f0*/  BSYNC B1 ;  /* 0x0000000000017941 */ /* 0x000fea0003800000 */
.L_x_380:
        /* <DEDUP_REMOVED lines=12> */
.L_x_383:
[----:B------:R-:W-:Y:S05]  /*191c0*/  BSYNC B1 ;  /* 0x0000000000017941 */ /* 0x000fea0003800000 */
.L_x_382:
        /* <DEDUP_REMOVED lines=12> */
.L_x_385:
[----:B------:R-:W-:Y:S05]  /*19290*/  BSYNC B1 ;  /* 0x0000000000017941 */ /* 0x000fea0003800000 */
.L_x_384:
        /* <DEDUP_REMOVED lines=9> */
.L_x_387:
[----:B------:R-:W-:Y:S05]  /*19330*/  BSYNC B1 ;  /* 0x0000000000017941 */ /* 0x000fea0003800000 */
.L_x_386:
        /* <DEDUP_REMOVED lines=9> */
.L_x_389:
[----:B------:R-:W-:Y:S05]  /*193d0*/  BSYNC B1 ;  /* 0x0000000000017941 */ /* 0x000fea0003800000 */
.L_x_388:
        /* <DEDUP_REMOVED lines=12> */
.L_x_391:
[----:B------:R-:W-:Y:S05]  /*194a0*/  BSYNC B1 ;  /* 0x0000000000017941 */ /* 0x000fea0003800000 */
.L_x_390:
        /* <DEDUP_REMOVED lines=12> */
.L_x_393:
[----:B------:R-:W-:Y:S05]  /*19570*/  BSYNC B1 ;  /* 0x0000000000017941 */ /* 0x000fea0003800000 */
.L_x_392:
        /* <DEDUP_REMOVED lines=9> */
.L_x_395:
[----:B------:R-:W-:Y:S05]  /*19610*/  BSYNC B1 ;  /* 0x0000000000017941 */ /* 0x000fea0003800000 */
.L_x_394:
        /* <DEDUP_REMOVED lines=9> */
.L_x_397:
[----:B------:R-:W-:Y:S05]  /*196b0*/  BSYNC B1 ;  /* 0x0000000000017941 */ /* 0x000fea0003800000 */
.L_x_396:
        /* <DEDUP_REMOVED lines=12> */
.L_x_399:
[----:B------:R-:W-:Y:S05]  /*19780*/  BSYNC B1 ;  /* 0x0000000000017941 */ /* 0x000fea0003800000 */
.L_x_398:
        /* <DEDUP_REMOVED lines=12> */
.L_x_401:
[----:B------:R-:W-:Y:S05]  /*19850*/  BSYNC B1 ;  /* 0x0000000000017941 */ /* 0x000fea0003800000 */
.L_x_400:
        /* <DEDUP_REMOVED lines=9> */
.L_x_403:
[----:B------:R-:W-:Y:S05]  /*198f0*/  BSYNC B1 ;  /* 0x0000000000017941 */ /* 0x000fea0003800000 */
.L_x_402:
        /* <DEDUP_REMOVED lines=9> */
.L_x_405:
[----:B------:R-:W-:Y:S05]  /*19990*/  BSYNC B1 ;  /* 0x0000000000017941 */ /* 0x000fea0003800000 */
.L_x_404:
        /* <DEDUP_REMOVED lines=12> */
.L_x_407:
[----:B------:R-:W-:Y:S05]  /*19a60*/  BSYNC B1 ;  /* 0x0000000000017941 */ /* 0x000fea0003800000 */
.L_x_406:
        /* <DEDUP_REMOVED lines=12> */
.L_x_409:
[----:B------:R-:W-:Y:S05]  /*19b30*/  BSYNC B1 ;  /* 0x0000000000017941 */ /* 0x000fea0003800000 */
.L_x_408:
        /* <DEDUP_REMOVED lines=9> */
.L_x_411:
[----:B------:R-:W-:Y:S05]  /*19bd0*/  BSYNC B1 ;  /* 0x0000000000017941 */ /* 0x000fea0003800000 */
.L_x_410:
        /* <DEDUP_REMOVED lines=9> */
.L_x_413:
[----:B------:R-:W-:Y:S05]  /*19c70*/  BSYNC B1 ;  /* 0x0000000000017941 */ /* 0x000fea0003800000 */
.L_x_412:
        /* <DEDUP_REMOVED lines=12> */
.L_x_415:
[----:B------:R-:W-:Y:S05]  /*19d40*/  BSYNC B1 ;  /* 0x0000000000017941 */ /* 0x000fea0003800000 */
.L_x_414:
        /* <DEDUP_REMOVED lines=12> */
.L_x_417:
[----:B------:R-:W-:Y:S05]  /*19e10*/  BSYNC B1 ;  /* 0x0000000000017941 */ /* 0x000fea0003800000 */
.L_x_416:
        /* <DEDUP_REMOVED lines=9> */
.L_x_419:
[----:B------:R-:W-:Y:S05]  /*19eb0*/  BSYNC B1 ;  /* 0x0000000000017941 */ /* 0x000fea0003800000 */
.L_x_418:
        /* <DEDUP_REMOVED lines=9> */
.L_x_421:
[----:B------:R-:W-:Y:S05]  /*19f50*/  BSYNC B1 ;  /* 0x0000000000017941 */ /* 0x000fea0003800000 */
.L_x_420:
        /* <DEDUP_REMOVED lines=12> */
.L_x_423:
[----:B------:R-:W-:Y:S05]  /*1a020*/  BSYNC B1 ;  /* 0x0000000000017941 */ /* 0x000fea0003800000 */
.L_x_422:
        /* <DEDUP_REMOVED lines=12> */
.L_x_425:
[----:B------:R-:W-:Y:S05]  /*1a0f0*/  BSYNC B1 ;  /* 0x0000000000017941 */ /* 0x000fea0003800000 */
.L_x_424:
        /* <DEDUP_REMOVED lines=9> */
.L_x_427:
[----:B------:R-:W-:Y:S05]  /*1a190*/  BSYNC B1 ;  /* 0x0000000000017941 */ /* 0x000fea0003800000 */
.L_x_426:
        /* <DEDUP_REMOVED lines=9> */
.L_x_429:
[----:B------:R-:W-:Y:S05]  /*1a230*/  BSYNC B1 ;  /* 0x0000000000017941 */ /* 0x000fea0003800000 */
.L_x_428:
        /* <DEDUP_REMOVED lines=12> */
.L_x_431:
[----:B------:R-:W-:Y:S05]  /*1a300*/  BSYNC B1 ;  /* 0x0000000000017941 */ /* 0x000fea0003800000 */
.L_x_430:
        /* <DEDUP_REMOVED lines=12> */
.L_x_433:
[----:B------:R-:W-:Y:S05]  /*1a3d0*/  BSYNC B1 ;  /* 0x0000000000017941 */ /* 0x000fea0003800000 */
.L_x_432:
        /* <DEDUP_REMOVED lines=9> */
.L_x_435:
[----:B------:R-:W-:Y:S05]  /*1a470*/  BSYNC B1 ;  /* 0x0000000000017941 */ /* 0x000fea0003800000 */
.L_x_434:
        /* <DEDUP_REMOVED lines=9> */
.L_x_437:
[----:B------:R-:W-:Y:S05]  /*1a510*/  BSYNC B1 ;  /* 0x0000000000017941 */ /* 0x000fea0003800000 */
.L_x_436:
        /* <DEDUP_REMOVED lines=12> */
.L_x_439:
[----:B------:R-:W-:Y:S05]  /*1a5e0*/  BSYNC B1 ;  /* 0x0000000000017941 */ /* 0x000fea0003800000 */
.L_x_438:
        /* <DEDUP_REMOVED lines=12> */
.L_x_441:
[----:B------:R-:W-:Y:S05]  /*1a6b0*/  BSYNC B1 ;  /* 0x0000000000017941 */ /* 0x000fea0003800000 */
.L_x_440:
        /* <DEDUP_REMOVED lines=9> */
.L_x_443:
[----:B------:R-:W-:Y:S05]  /*1a750*/  BSYNC B1 ;  /* 0x0000000000017941 */ /* 0x000fea0003800000 */
.L_x_442:
        /* <DEDUP_REMOVED lines=9> */
.L_x_445:
[----:B------:R-:W-:Y:S05]  /*1a7f0*/  BSYNC B1 ;  /* 0x0000000000017941 */ /* 0x000fea0003800000 */
.L_x_444:
        /* <DEDUP_REMOVED lines=12> */
.L_x_447:
[----:B------:R-:W-:Y:S05]  /*1a8c0*/  BSYNC B1 ;  /* 0x0000000000017941 */ /* 0x000fea0003800000 */
.L_x_446:
        /* <DEDUP_REMOVED lines=12> */
.L_x_449:
[----:B------:R-:W-:Y:S05]  /*1a990*/  BSYNC B1 ;  /* 0x0000000000017941 */ /* 0x000fea0003800000 */
.L_x_448:
        /* <DEDUP_REMOVED lines=9> */
.L_x_451:
[----:B------:R-:W-:Y:S05]  /*1aa30*/  BSYNC B1 ;  /* 0x0000000000017941 */ /* 0x000fea0003800000 */
.L_x_450:
        /* <DEDUP_REMOVED lines=9> */
.L_x_453:
[----:B------:R-:W-:Y:S05]  /*1aad0*/  BSYNC B1 ;  /* 0x0000000000017941 */ /* 0x000fea0003800000 */
.L_x_452:
        /* <DEDUP_REMOVED lines=12> */
.L_x_455:
[----:B------:R-:W-:Y:S05]  /*1aba0*/  BSYNC B1 ;  /* 0x0000000000017941 */ /* 0x000fea0003800000 */
.L_x_454:
        /* <DEDUP_REMOVED lines=12> */
.L_x_457:
[----:B------:R-:W-:Y:S05]  /*1ac70*/  BSYNC B1 ;  /* 0x0000000000017941 */ /* 0x000fea0003800000 */
.L_x_456:
        /* <DEDUP_REMOVED lines=9> */
.L_x_459:
[----:B------:R-:W-:Y:S05]  /*1ad10*/  BSYNC B1 ;  /* 0x0000000000017941 */ /* 0x000fea0003800000 */
.L_x_458:
        /* <DEDUP_REMOVED lines=9> */
.L_x_461:
[----:B------:R-:W-:Y:S05]  /*1adb0*/  BSYNC B1 ;  /* 0x0000000000017941 */ /* 0x000fea0003800000 */
.L_x_460:
        /* <DEDUP_REMOVED lines=12> */
.L_x_463:
[----:B------:R-:W-:Y:S05]  /*1ae80*/  BSYNC B1 ;  /* 0x0000000000017941 */ /* 0x000fea0003800000 */
.L_x_462:
        /* <DEDUP_REMOVED lines=12> */
.L_x_465:
[----:B------:R-:W-:Y:S05]  /*1af50*/  BSYNC B1 ;  /* 0x0000000000017941 */ /* 0x000fea0003800000 */
.L_x_464:
        /* <DEDUP_REMOVED lines=9> */
.L_x_467:
[----:B------:R-:W-:Y:S05]  /*1aff0*/  BSYNC B1 ;  /* 0x0000000000017941 */ /* 0x000fea0003800000 */
.L_x_466:
        /* <DEDUP_REMOVED lines=9> */
.L_x_469:
[----:B------:R-:W-:Y:S05]  /*1b090*/  BSYNC B1 ;  /* 0x0000000000017941 */ /* 0x000fea0003800000 */
.L_x_468:
        /* <DEDUP_REMOVED lines=12> */
.L_x_471:
[----:B------:R-:W-:Y:S05]  /*1b160*/  BSYNC B1 ;  /* 0x0000000000017941 */ /* 0x000fea0003800000 */
.L_x_470:
        /* <DEDUP_REMOVED lines=12> */
.L_x_473:
[----:B------:R-:W-:Y:S05]  /*1b230*/  BSYNC B1 ;  /* 0x0000000000017941 */ /* 0x000fea0003800000 */
.L_x_472:
        /* <DEDUP_REMOVED lines=9> */
.L_x_475:
[----:B------:R-:W-:Y:S05]  /*1b2d0*/  BSYNC B1 ;  /* 0x0000000000017941 */ /* 0x000fea0003800000 */
.L_x_474:
        /* <DEDUP_REMOVED lines=9> */
.L_x_477:
[----:B------:R-:W-:Y:S05]  /*1b370*/  BSYNC B1 ;  /* 0x0000000000017941 */ /* 0x000fea0003800000 */
.L_x_476:
        /* <DEDUP_REMOVED lines=12> */
.L_x_479:
[----:B------:R-:W-:Y:S05]  /*1b440*/  BSYNC B1 ;  /* 0x0000000000017941 */ /* 0x000fea0003800000 */
.L_x_478:
        /* <DEDUP_REMOVED lines=12> */
.L_x_481:
[----:B------:R-:W-:Y:S05]  /*1b510*/  BSYNC B1 ;  /* 0x0000000000017941 */ /* 0x000fea0003800000 */
.L_x_480:
        /* <DEDUP_REMOVED lines=9> */
.L_x_483:
[----:B------:R-:W-:Y:S05]  /*1b5b0*/  BSYNC B1 ;  /* 0x0000000000017941 */ /* 0x000fea0003800000 */
.L_x_482:
        /* <DEDUP_REMOVED lines=9> */
.L_x_485:
[----:B------:R-:W-:Y:S05]  /*1b650*/  BSYNC B1 ;  /* 0x0000000000017941 */ /* 0x000fea0003800000 */
.L_x_484:
        /* <DEDUP_REMOVED lines=12> */
.L_x_487:
[----:B------:R-:W-:Y:S05]  /*1b720*/  BSYNC B1 ;  /* 0x0000000000017941 */ /* 0x000fea0003800000 */
.L_x_486:
        /* <DEDUP_REMOVED lines=12> */
.L_x_489:
[----:B------:R-:W-:Y:S05]  /*1b7f0*/  BSYNC B1 ;  /* 0x0000000000017941 */ /* 0x000fea0003800000 */
.L_x_488:
        /* <DEDUP_REMOVED lines=9> */
.L_x_491:
[----:B------:R-:W-:Y:S05]  /*1b890*/  BSYNC B1 ;  /* 0x0000000000017941 */ /* 0x000fea0003800000 */
.L_x_490:
        /* <DEDUP_REMOVED lines=9> */
.L_x_493:
[----:B------:R-:W-:Y:S05]  /*1b930*/  BSYNC B1 ;  /* 0x0000000000017941 */ /* 0x000fea0003800000 */
.L_x_492:
        /* <DEDUP_REMOVED lines=12> */
.L_x_495:
[----:B------:R-:W-:Y:S05]  /*1ba00*/  BSYNC B1 ;  /* 0x0000000000017941 */ /* 0x000fea0003800000 */
.L_x_494:
        /* <DEDUP_REMOVED lines=12> */
.L_x_497:
[----:B------:R-:W-:Y:S05]  /*1bad0*/  BSYNC B1 ;  /* 0x0000000000017941 */ /* 0x000fea0003800000 */
.L_x_496:
        /* <DEDUP_REMOVED lines=9> */
.L_x_499:
[----:B------:R-:W-:Y:S05]  /*1bb70*/  BSYNC B1 ;  /* 0x0000000000017941 */ /* 0x000fea0003800000 */
.L_x_498:
        /* <DEDUP_REMOVED lines=9> */
.L_x_501:
[----:B------:R-:W-:Y:S05]  /*1bc10*/  BSYNC B1 ;  /* 0x0000000000017941 */ /* 0x000fea0003800000 */
.L_x_500:
        /* <DEDUP_REMOVED lines=12> */
.L_x_503:
[----:B------:R-:W-:Y:S05]  /*1bce0*/  BSYNC B1 ;  /* 0x0000000000017941 */ /* 0x000fea0003800000 */
.L_x_502:
        /* <DEDUP_REMOVED lines=12> */
.L_x_505:
[----:B------:R-:W-:Y:S05]  /*1bdb0*/  BSYNC B1 ;  /* 0x0000000000017941 */ /* 0x000fea0003800000 */
.L_x_504:
        /* <DEDUP_REMOVED lines=9> */
.L_x_507:
[----:B------:R-:W-:Y:S05]  /*1be50*/  BSYNC B1 ;  /* 0x0000000000017941 */ /* 0x000fea0003800000 */
.L_x_506:
        /* <DEDUP_REMOVED lines=9> */
.L_x_509:
[----:B------:R-:W-:Y:S05]  /*1bef0*/  BSYNC B1 ;  /* 0x0000000000017941 */ /* 0x000fea0003800000 */
.L_x_508:
        /* <DEDUP_REMOVED lines=12> */
.L_x_511:
[----:B------:R-:W-:Y:S05]  /*1bfc0*/  BSYNC B1 ;  /* 0x0000000000017941 */ /* 0x000fea0003800000 */
.L_x_510:
        /* <DEDUP_REMOVED lines=12> */
.L_x_513:
[----:B------:R-:W-:Y:S05]  /*1c090*/  BSYNC B1 ;  /* 0x0000000000017941 */ /* 0x000fea0003800000 */
.L_x_512:
        /* <DEDUP_REMOVED lines=9> */
.L_x_515:
[----:B------:R-:W-:Y:S05]  /*1c130*/  BSYNC B1 ;  /* 0x0000000000017941 */ /* 0x000fea0003800000 */
.L_x_514:
        /* <DEDUP_REMOVED lines=9> */
.L_x_517:
[----:B------:R-:W-:Y:S05]  /*1c1d0*/  BSYNC B1 ;  /* 0x0000000000017941 */ /* 0x000fea0003800000 */
.L_x_516:
        /* <DEDUP_REMOVED lines=12> */
.L_x_519:
[----:B------:R-:W-:Y:S05]  /*1c2a0*/  BSYNC B1 ;  /* 0x0000000000017941 */ /* 0x000fea0003800000 */
.L_x_518:
        /* <DEDUP_REMOVED lines=12> */
.L_x_521:
[----:B------:R-:W-:Y:S05]  /*1c370*/  BSYNC B1 ;  /* 0x0000000000017941 */ /* 0x000fea0003800000 */
.L_x_520:
        /* <DEDUP_REMOVED lines=9> */
.L_x_523:
[----:B------:R-:W-:Y:S05]  /*1c410*/  BSYNC B1 ;  /* 0x0000000000017941 */ /* 0x000fea0003800000 */
.L_x_522:
        /* <DEDUP_REMOVED lines=9> */
.L_x_525:
[----:B------:R-:W-:Y:S05]  /*1c4b0*/  BSYNC B1 ;  /* 0x0000000000017941 */ /* 0x000fea0003800000 */
.L_x_524:
        /* <DEDUP_REMOVED lines=12> */
.L_x_527:
[----:B------:R-:W-:Y:S05]  /*1c580*/  BSYNC B1 ;  /* 0x0000000000017941 */ /* 0x000fea0003800000 */
.L_x_526:
        /* <DEDUP_REMOVED lines=12> */
.L_x_529:
[----:B------:R-:W-:Y:S05]  /*1c650*/  BSYNC B1 ;  /* 0x0000000000017941 */ /* 0x000fea0003800000 */
.L_x_528:
        /* <DEDUP_REMOVED lines=9> */
.L_x_531:
[----:B------:R-:W-:Y:S05]  /*1c6f0*/  BSYNC B1 ;  /* 0x0000000000017941 */ /* 0x000fea0003800000 */
.L_x_530:
        /* <DEDUP_REMOVED lines=9> */
.L_x_533:
[----:B------:R-:W-:Y:S05]  /*1c790*/  BSYNC B1 ;  /* 0x0000000000017941 */ /* 0x000fea0003800000 */
.L_x_532:
[----:B-----5:R-:W-:Y:S01]  /*1c7a0*/  SHF.L.U32 R5, R3, 0x10, RZ ;  /* 0x0000001003057819 */ /* 0x020fe200000006ff */
[----:B0-----:R-:W-:Y:S01]  /*1c7b0*/  @P2 IMAD.MOV.U32 R4, RZ, RZ, R158 ;  /* 0x000000ffff042224 */ /* 0x001fe200078e009e */
[----:B------:R-:W-:Y:S01]  /*1c7c0*/  ISETP.GT.AND P1, PT, R0, 0xf9, P1 ;  /* 0x000000f90000780c */ /* 0x000fe20000f24270 */
[----:B------:R-:W-:Y:S02]  /*1c7d0*/  BSSY B1, `(.L_x_534) ;  /* 0x0000009000017945 */ /* 0x000fe40003800000 */
[----:B------:R-:W-:-:S04]  /*1c7e0*/  FMUL R5, R5, R16 ;  /* 0x0000001005057220 */ /* 0x000fc80000400000 */
[----:B------:R-:W-:-:S05]  /*1c7f0*/  FFMA R5, R150, R2, R5 ;  /* 0x0000000296057223 */ /* 0x000fca0000000005 */
[----:B------:R-:W-:-:S04]  /*1c800*/  F2FP.BF16.F32.PACK_AB R5, RZ, R5 ;  /* 0x00000005ff05723e */ /* 0x000fc800000010ff */
[----:B-1--4-:R-:W-:Y:S01]  /*1c810*/  PRMT R6, R5, 0x7610, R6 ;  /* 0x0000761005067816 */ /* 0x012fe20000000006 */
[----:B------:R-:W-:-:S05]  /*1c820*/  @P2 IMAD.MOV.U32 R5, RZ, RZ, R159 ;  /* 0x000000ffff052224 */ /* 0x000fca00078e009f */
[----:B------:R0:W-:Y:S01]  /*1c830*/  @P2 STG.E.U16 desc[UR44][R4.64+0x1f0], R6 ;  /* 0x0001f00604002986 */ /* 0x0001e2000c10152c */
[----:B------:R-:W-:Y:S05]  /*1c840*/  @!P1 BRA `(.L_x_535) ;  /* 0x0000000000049947 */ /* 0x000fea0003800000 */
[----:B------:R1:W5:Y:S02]  /*1c850*/  LDG.E.LTC128B.U16 R3, desc[UR44][R12.64+0x1f2] ;  /* 0x0001f22c0c037981 */ /* 0x000364000c1e1520 */
.L_x_535:
[----:B------:R-:W-:Y:S05]  /*1c860*/  BSYNC B1 ;  /* 0x0000000000017941 */ /* 0x000fea0003800000 */
.L_x_534:
[----:B------:R-:W-:Y:S05]  /*1c870*/  @!P1 BRA `(.L_x_536) ;  /* 0x0000004c00b09947 */ /* 0x000fea0003800000 */
[----:B-----5:R-:W-:-:S05]  /*1c880*/  SHF.L.U32 R3, R3, 0x10, RZ ;  /* 0x0000001003037819 */ /* 0x020fca00000006ff */
[----:B------:R-:W-:-:S04]  /*1c890*/  FMUL R0, R3, R16 ;  /* 0x0000001003007220 */ /* 0x000fc80000400000 */
[----:B------:R-:W-:-:S05]  /*1c8a0*/  FFMA R0, R151, R2, R0 ;  /* 0x0000000297007223 */ /* 0x000fca0000000000 */
[----:B------:R-:W-:-:S05]  /*1c8b0*/  F2FP.BF16.F32.PACK_AB R0, RZ, R0 ;  /* 0x00000000ff00723e */ /* 0x000fca00000010ff */
[----:B------:R4:W-:Y:S01]  /*1c8c0*/  STG.E.U16 desc[UR44][R158.64+0x1f2], R0 ;  /* 0x0001f2009e007986 */ /* 0x0009e2000c10152c */
[----:B------:R-:W-:Y:S05]  /*1c8d0*/  BRA `(.L_x_536) ;  /* 0x0000004c00987947 */ /* 0x000fea0003800000 */
.L_x_29:
[----:B------:R-:W2:Y:S01]  /*1c8e0*/  LDL.LU R3, [R1] ;  /* 0x0000000001037983 */ /* 0x000ea20000300800 */
[----:B------:R-:W-:-:S03]  /*1c8f0*/  ULDC.64 UR4, c[0x0][0x5c0] ;  /* 0x0001700000047ab9 */ /* 0x000fc60000000a00 */
[----:B------:R-:W3:Y:S04]  /*1c900*/  LDL.LU R9, [R1+0x60] ;  /* 0x0000600001097983 */ /* 0x000ee80000300800 */
[----:B------:R-:W4:Y:S04]  /*1c910*/  LDL.LU R11, [R1+0x8c] ;  /* 0x00008c00010b7983 */ /* 0x000f280000300800 */
[----:B------:R-:W5:Y:S04]  /*1c920*/  LDL.LU R235, [R1+0x9c] ;  /* 0x00009c0001eb7983 */ /* 0x000f680000300800 */
        /* <DEDUP_REMOVED lines=75> */
[----:B------:R-:W5:Y:S01]  /*1cde0*/  LDL.LU R158, [R1+0x1cc] ;  /* 0x0001cc00019e7983 */ /* 0x000f620000300800 */
[----:B--2---:R-:W-:-:S03]  /*1cdf0*/  FMUL R3, R3, R2 ;  /* 0x0000000203037220 */ /* 0x004fc60000400000 */
[----:B------:R-:W2:Y:S01]  /*1ce00*/  LDL.LU R157, [R1+0x1d0] ;  /* 0x0001d000019d7983 */ /* 0x000ea20000300800 */
[----:B------:R-:W-:-:S03]  /*1ce10*/  LEA R4, P0, R6, UR4, 0x1 ;  /* 0x0000000406047c11 */ /* 0x000fc6000f8008ff */
[----:B------:R-:W2:Y:S04]  /*1ce20*/  LDL.LU R156, [R1+0x1d4] ;  /* 0x0001d400019c7983 */ /* 0x000ea80000300800 */
[----:B------:R-:W2:Y:S04]  /*1ce30*/  LDL.LU R155, [R1+0x1d8] ;  /* 0x0001d800019b7983 */ /* 0x000ea80000300800 */
[----:B------:R-:W2:Y:S04]  /*1ce40*/  LDL.LU R154, [R1+0x1dc] ;  /* 0x0001dc00019a7983 */ /* 0x000ea80000300800 */
[----:B------:R-:W2:Y:S01]  /*1ce50*/  LDL.LU R153, [R1+0x1e0] ;  /* 0x0001e00001997983 */ /* 0x000ea20000300800 */
[----:B------:R-:W-:-:S03]  /*1ce60*/  LEA.HI.X R5, R6, UR5, R10, 0x1, P0 ;  /* 0x0000000506057c11 */ /* 0x000fc600080f0c0a */
[----:B------:R-:W2:Y:S01]  /*1ce70*/  LDL.LU R152, [R1+0x1e4] ;  /* 0x0001e40001987983 */ /* 0x000ea20000300800 */
[----:B------:R-:W-:-:S03]  /*1ce80*/  F2FP.BF16.F32.PACK_AB R3, RZ, R3 ;  /* 0x00000003ff03723e */ /* 0x000fc600000010ff */
[----:B------:R-:W2:Y:S04]  /*1ce90*/  LDL.LU R23, [R1+0x1e8] ;  /* 0x0001e80001177983 */ /* 0x000ea80000300800 */
[----:B------:R-:W2:Y:S04]  /*1cea0*/  LDL.LU R22, [R1+0x1ec] ;  /* 0x0001ec0001167983 */ /* 0x000ea80000300800 */
[----:B------:R-:W2:Y:S04]  /*1ceb0*/  LDL.LU R21, [R1+0x1f0] ;  /* 0x0001f00001157983 */ /* 0x000ea80000300800 */
[----:B------:R-:W2:Y:S04]  /*1cec0*/  LDL.LU R20, [R1+0x1f4] ;  /* 0x0001f40001147983 */ /* 0x000ea80000300800 */
[----:B------:R-:W2:Y:S04]  /*1ced0*/  LDL.LU R19, [R1+0x1f8] ;  /* 0x0001f80001137983 */ /* 0x000ea80000300800 */
[----:B------:R-:W2:Y:S04]  /*1cee0*/  LDL.LU R18, [R1+0x1fc] ;  /* 0x0001fc0001127983 */ /* 0x000ea80000300800 */
[----:B------:R-:W3:Y:S04]  /*1cef0*/  LDL.LU R7, [R1+0x8] ;  /* 0x0000080001077983 */ /* 0x000ee80000300800 */
[----:B------:R-:W4:Y:S04]  /*1cf00*/  LDL.LU R6, [R1+0xc] ;  /* 0x00000c0001067983 */ /* 0x000f280000300800 */
[----:B------:R0:W-:Y:S04]  /*1cf10*/  @P1 STG.E.U16 desc[UR44][R4.64], R3 ;  /* 0x0000000304001986 */ /* 0x0001e8000c10152c */
[----:B0-----:R-:W5:Y:S01]  /*1cf20*/  LDL.LU R3, [R1+0x4] ;  /* 0x0000040001037983 */ /* 0x001f620000300800 */
[----:B------:R-:W-:Y:S01]  /*1cf30*/  ISETP.GT.AND P0, PT, R0, 0x1, P3 ;  /* 0x000000010000780c */ /* 0x000fe20001f04270 */
[----:B------:R-:W-:Y:S01]  /*1cf40*/  USHF.L.U32 UR5, UR8, 0x4, URZ ;  /* 0x0000000408057899 */ /* 0x000fe2000800063f */
[----:B------:R-:W-:Y:S01]  /*1cf50*/  ISETP.GT.AND P2, PT, R17, 0x8, PT ;  /* 0x000000081100780c */ /* 0x000fe20003f44270 */
[----:B------:R-:W-:Y:S01]  /*1cf60*/  USHF.L.U64.HI UR4, UR8, 0x4, UR9 ;  /* 0x0000000408047899 */ /* 0x000fe20008010209 */
[----:B---3--:R-:W-:-:S05]  /*1cf70*/  FMUL R7, R7, R2 ;  /* 0x0000000207077220 */ /* 0x008fca0000400000 */
[----:B------:R-:W-:-:S04]  /*1cf80*/  F2FP.BF16.F32.PACK_AB R7, RZ, R7 ;  /* 0x00000007ff07723e */ /* 0x000fc800000010ff */
[----:B------:R-:W-:Y:S01]  /*1cf90*/  PRMT R8, R7, 0x7610, R8 ;  /* 0x0000761007087816 */ /* 0x000fe20000000008 */
[----:B-----5:R-:W-:-:S05]  /*1cfa0*/  FMUL R3, R3, R2 ;  /* 0x0000000203037220 */ /* 0x020fca0000400000 */
[----:B------:R-:W-:-:S05]  /*1cfb0*/  F2FP.BF16.F32.PACK_AB R3, RZ, R3 ;  /* 0x00000003ff03723e */ /* 0x000fca00000010ff */
[----:B------:R4:W-:Y:S01]  /*1cfc0*/  @P0 STG.E.U16 desc[UR44][R4.64+0x2], R3 ;  /* 0x0000020304000986 */ /* 0x0009e2000c10152c */
[----:B------:R-:W-:Y:S01]  /*1cfd0*/  ISETP.GT.AND P0, PT, R0, RZ, P2 ;  /* 0x000000ff0000720c */ /* 0x000fe20001704270 */
[----:B----4-:R-:W-:Y:S01]  /*1cfe0*/  FMUL R3, R6, R2 ;  /* 0x0000000206037220 */ /* 0x010fe20000400000 */
[----:B------:R-:W-:-:S04]  /*1cff0*/  IADD3 R6, P1, R4, UR5, RZ ;  /* 0x0000000504067c10 */ /* 0x000fc8000ff3e0ff */
[----:B------:R-:W-:Y:S02]  /*1d000*/  IADD3.X R7, R5, UR4, RZ, P1, !PT ;  /* 0x0000000405077c10 */ /* 0x000fe40008ffe4ff */
[----:B------:R-:W-:-:S05]  /*1d010*/  F2FP.BF16.F32.PACK_AB R3, RZ, R3 ;  /* 0x00000003ff03723e */ /* 0x000fca00000010ff */
[----:B------:R0:W-:Y:S01]  /*1d020*/  @P0 STG.E.U16 desc[UR44][R6.64], R8 ;  /* 0x0000000806000986 */ /* 0x0001e2000c10152c */
[----:B------:R-:W-:-:S03]  /*1d030*/  ISETP.GT.AND P0, PT, R0, 0x1, P2 ;  /* 0x000000010000780c */ /* 0x000fc60001704270 */
[----:B0-----:R-:W3:Y:S10]  /*1d040*/  LDL.LU R8, [R1+0x50] ;  /* 0x0000500001087983 */ /* 0x001ef40000300800 */
[----:B------:R0:W-:Y:S04]  /*1d050*/  @P0 STG.E.U16 desc[UR44][R6.64+0x2], R3 ;  /* 0x0000020306000986 */ /* 0x0001e8000c10152c */
[----:B0-----:R-:W4:Y:S01]  /*1d060*/  LDL.LU R3, [R1+0x10] ;  /* 0x0000100001037983 */ /* 0x001f220000300800 */
[----:B------:R-:W-:Y:S01]  /*1d070*/  ISETP.GT.AND P0, PT, R0, 0x8, P3 ;  /* 0x000000080000780c */ /* 0x000fe20001f04270 */
[----:B----4-:R-:W-:-:S05]  /*1d080*/  FMUL R3, R3, R2 ;  /* 0x0000000203037220 */ /* 0x010fca0000400000 */
[----:B------:R-:W-:-:S07]  /*1d090*/  F2FP.BF16.F32.PACK_AB R3, RZ, R3 ;  /* 0x00000003ff03723e */ /* 0x000fce00000010ff */
        /* <DEDUP_REMOVED lines=73> */
[----:B---3--:R-:W-:-:S05]  /*1d530*/  FMUL R8, R8, R2 ;  /* 0x0000000208087220 */ /* 0x008fca0000400000 */
[----:B------:R-:W-:Y:S01]  /*1d540*/  F2FP.BF16.F32.PACK_AB R8, RZ, R8 ;  /* 0x00000008ff08723e */ /* 0x000fe200000010ff */
[----:B----4-:R-:W-:-:S05]  /*1d550*/  FMUL R3, R3, R2 ;  /* 0x0000000203037220 */ /* 0x010fca0000400000 */
[----:B------:R-:W-:-:S05]  /*1d560*/  F2FP.BF16.F32.PACK_AB R3, RZ, R3 ;  /* 0x00000003ff03723e */ /* 0x000fca00000010ff */
[----:B------:R0:W-:Y:S01]  /*1d570*/  @P0 STG.E.U16 desc[UR44][R6.64+0x42], R3 ;  /* 0x0000420306000986 */ /* 0x0001e2000c10152c */
[----:B------:R-:W-:-:S03]  /*1d580*/  ISETP.GT.AND P0, PT, R0, 0x28, P3 ;  /* 0x000000280000780c */ /* 0x000fc60001f04270 */
[----:B0-----:R-:W3:Y:S01]  /*1d590*/  LDL.LU R3, [R1+0x54] ;  /* 0x0000540001037983 */ /* 0x001ee20000300800 */
[----:B------:R-:W-:-:S09]  /*1d5a0*/  ISETP.GT.AND P1, PT, R0, 0x29, P3 ;  /* 0x000000290000780c */ /* 0x000fd20001f24270 */
[----:B------:R0:W-:Y:S04]  /*1d5b0*/  @P0 STG.E.U16 desc[UR44][R4.64+0x50], R8 ;  /* 0x0000500804000986 */ /* 0x0001e8000c10152c */
[----:B0-----:R-:W4:Y:S01]  /*1d5c0*/  LDL.LU R8, [R1+0x58] ;  /* 0x0000580001087983 */ /* 0x001f220000300800 */
[----:B---3--:R-:W-:-:S05]  /*1d5d0*/  FMUL R3, R3, R2 ;  /* 0x0000000203037220 */ /* 0x008fca0000400000 */
[----:B------:R-:W-:-:S05]  /*1d5e0*/  F2FP.BF16.F32.PACK_AB R3, RZ, R3 ;  /* 0x00000003ff03723e */ /* 0x000fca00000010ff */
[----:B------:R0:W-:Y:S01]  /*1d5f0*/  @P1 STG.E.U16 desc[UR44][R4.64+0x52], R3 ;  /* 0x0000520304001986 */ /* 0x0001e2000c10152c */
[----:B----4-:R-:W-:-:S05]  /*1d600*/  FMUL R8, R8, R2 ;  /* 0x0000000208087220 */ /* 0x010fca0000400000 */
[----:B------:R-:W-:Y:S01]  /*1d610*/  F2FP.BF16.F32.PACK_AB R8, RZ, R8 ;  /* 0x00000008ff08723e */ /* 0x000fe200000010ff */
[----:B0-----:R-:W3:Y:S03]  /*1d620*/  LDL.LU R3, [R1+0x5c] ;  /* 0x00005c0001037983 */ /* 0x001ee60000300800 */
[----:B------:R-:W-:Y:S02]  /*1d630*/  PRMT R10, R8, 0x7610, R10 ;  /* 0x00007610080a7816 */ /* 0x000fe4000000000a */
[----:B------:R-:W4:Y:S01]  /*1d640*/  LDL.LU R8, [R1+0x64] ;  /* 0x0000640001087983 */ /* 0x000f220000300800 */
[C---:B------:R-:W-:Y:S02]  /*1d650*/  ISETP.GT.AND P1, PT, R0.reuse, 0x28, P2 ;  /* 0x000000280000780c */ /* 0x040fe40001724270 */
[C---:B------:R-:W-:Y:S02]  /*1d660*/  ISETP.GT.AND P4, PT, R0.reuse, 0x29, P2 ;  /* 0x000000290000780c */ /* 0x040fe40001784270 */
[C---:B------:R-:W-:Y:S01]  /*1d670*/  ISETP.GT.AND P5, PT, R0.reuse, 0x30, P3 ;  /* 0x000000300000780c */ /* 0x040fe20001fa4270 */
[----:B------:R-:W-:Y:S01]  /*1d680*/  FMUL R9, R9, R2 ;  /* 0x0000000209097220 */ /* 0x000fe20000400000 */
[----:B------:R-:W-:-:S04]  /*1d690*/  ISETP.GT.AND P0, PT, R0, 0x31, P3 ;  /* 0x000000310000780c */ /* 0x000fc80001f04270 */
[----:B------:R-:W-:-:S03]  /*1d6a0*/  F2FP.BF16.F32.PACK_AB R9, RZ, R9 ;  /* 0x00000009ff09723e */ /* 0x000fc600000010ff */
[----:B------:R0:W-:Y:S04]  /*1d6b0*/  @P1 STG.E.U16 desc[UR44][R6.64+0x50], R10 ;  /* 0x0000500a06001986 */ /* 0x0001e8000c10152c */
[----:B0-----:R-:W5:Y:S01]  /*1d6c0*/  LDL.LU R10, [R1+0x74] ;  /* 0x00007400010a7983 */ /* 0x001f620000300800 */
[----:B---3--:R-:W-:-:S05]  /*1d6d0*/  FMUL R3, R3, R2 ;  /* 0x0000000203037220 */ /* 0x008fca0000400000 */
[----:B------:R-:W-:Y:S01]  /*1d6e0*/  F2FP.BF16.F32.PACK_AB R3, RZ, R3 ;  /* 0x00000003ff03723e */ /* 0x000fe200000010ff */
[----:B----4-:R-:W-:-:S04]  /*1d6f0*/  FMUL R8, R8, R2 ;  /* 0x0000000208087220 */ /* 0x010fc80000400000 */
[----:B------:R0:W-:Y:S04]  /*1d700*/  @P4 STG.E.U16 desc[UR44][R6.64+0x52], R3 ;  /* 0x0000520306004986 */ /* 0x0001e8000c10152c */
[----:B------:R1:W-:Y:S01]  /*1d710*/  @P5 STG.E.U16 desc[UR44][R4.64+0x60], R9 ;  /* 0x0000600904005986 */ /* 0x0003e2000c10152c */
[----:B0-----:R-:W-:-:S03]  /*1d720*/  F2FP.BF16.F32.PACK_AB R3, RZ, R8 ;  /* 0x00000008ff03723e */ /* 0x001fc600000010ff */
[----:B------:R-:W3:Y:S01]  /*1d730*/  LDL.LU R8, [R1+0x68] ;  /* 0x0000680001087983 */ /* 0x000ee20000300800 */
[----:B-1----:R-:W-:-:S03]  /*1d740*/  PRMT R9, R3, 0x7610, R9 ;  /* 0x0000761003097816 */ /* 0x002fc60000000009 */
[----:B------:R-:W4:Y:S04]  /*1d750*/  LDL.LU R3, [R1+0x6c] ;  /* 0x00006c0001037983 */ /* 0x000f280000300800 */
[----:B------:R0:W-:Y:S04]  /*1d760*/  @P0 STG.E.U16 desc[UR44][R4.64+0x62], R9 ;  /* 0x0000620904000986 */ /* 0x0001e8000c10152c */
[----:B0-----:R-:W2:Y:S01]  /*1d770*/  LDL.LU R9, [R1+0x70] ;  /* 0x0000700001097983 */ /* 0x001ea20000300800 */
[----:B------:R-:W-:Y:S01]  /*1d780*/  ISETP.GT.AND P1, PT, R0, 0x30, P2 ;  /* 0x000000300000780c */ /* 0x000fe20001724270 */
[----:B---3--:R-:W-:-:S05]  /*1d790*/  FMUL R8, R8, R2 ;  /* 0x0000000208087220 */ /* 0x008fca0000400000 */
[----:B------:R-:W-:-:S07]  /*1d7a0*/  F2FP.BF16.F32.PACK_AB R8, RZ, R8 ;  /* 0x00000008ff08723e */ /* 0x000fce00000010ff */
[----:B------:R0:W-:Y:S01]  /*1d7b0*/  @P1 STG.E.U16 desc[UR44][R6.64+0x60], R8 ;  /* 0x0000600806001986 */ /* 0x0001e2000c10152c */
[----:B--2---:R-:W-:-:S05]  /*1d7c0*/  FMUL R9, R9, R2 ;  /* 0x0000000209097220 */ /* 0x004fca0000400000 */
[----:B0-----:R-:W-:-:S04]  /*1d7d0*/  F2FP.BF16.F32.PACK_AB R8, RZ, R9 ;  /* 0x00000009ff08723e */ /* 0x001fc800000010ff */
[----:B------:R-:W-:Y:S02]  /*1d7e0*/  PRMT R9, R8, 0x7610, R9 ;  /* 0x0000761008097816 */ /* 0x000fe40000000009 */
[----:B------:R-:W2:Y:S01]  /*1d7f0*/  LDL.LU R8, [R1+0x78] ;  /* 0x0000780001087983 */ /* 0x000ea20000300800 */
[----:B------:R-:W-:Y:S01]  /*1d800*/  ISETP.GT.AND P4, PT, R0, 0x31, P2 ;  /* 0x000000310000780c */ /* 0x000fe20001784270 */
[-C--:B----4-:R-:W-:Y:S01]  /*1d810*/  FMUL R3, R3, R2.reuse ;  /* 0x0000000203037220 */ /* 0x090fe20000400000 */
[----:B-----5:R-:W-:Y:S01]  /*1d820*/  FMUL R10, R10, R2 ;  /* 0x000000020a0a7220 */ /* 0x020fe20000400000 */
[----:B------:R-:W-:-:S03]  /*1d830*/  ISETP.GT.AND P5, PT, R0, 0x38, P3 ;  /* 0x000000380000780c */ /* 0x000fc60001fa4270 */
[----:B------:R-:W-:Y:S02]  /*1d840*/  F2FP.BF16.F32.PACK_AB R3, RZ, R3 ;  /* 0x00000003ff03723e */ /* 0x000fe400000010ff */
[----:B------:R-:W-:-:S05]  /*1d850*/  ISETP.GT.AND P6, PT, R0, 0x39, P3 ;  /* 0x000000390000780c */ /* 0x000fca0001fc4270 */
[----:B------:R0:W-:Y:S04]  /*1d860*/  @P4 STG.E.U16 desc[UR44][R6.64+0x62], R3 ;  /* 0x0000620306004986 */ /* 0x0001e8000c10152c */
[----:B------:R1:W-:Y:S01]  /*1d870*/  @P5 STG.E.U16 desc[UR44][R4.64+0x70], R9 ;  /* 0x0000700904005986 */ /* 0x0003e2000c10152c */
[----:B0-----:R-:W-:-:S04]  /*1d880*/  F2FP.BF16.F32.PACK_AB R3, RZ, R10 ;  /* 0x0000000aff03723e */ /* 0x001fc800000010ff */
[----:B------:R-:W-:Y:S01]  /*1d890*/  PRMT R10, R3, 0x7610, R10 ;  /* 0x00007610030a7816 */ /* 0x000fe2000000000a */
[----:B-1----:R-:W3:Y:S04]  /*1d8a0*/  LDL.LU R9, [R1+0x7c] ;  /* 0x00007c0001097983 */ /* 0x002ee80000300800 */
[----:B------:R0:W-:Y:S01]  /*1d8b0*/  @P6 STG.E.U16 desc[UR44][R4.64+0x72], R10 ;  /* 0x0000720a04006986 */ /* 0x0001e2000c10152c */
[----:B--2---:R-:W-:-:S05]  /*1d8c0*/  FMUL R8, R8, R2 ;  /* 0x0000000208087220 */ /* 0x004fca0000400000 */
[----:B------:R-:W-:Y:S02]  /*1d8d0*/  F2FP.BF16.F32.PACK_AB R3, RZ, R8 ;  /* 0x00000008ff03723e */ /* 0x000fe400000010ff */
[----:B------:R-:W2:Y:S02]  /*1d8e0*/  LDL.LU R8, [R1+0x80] ;  /* 0x0000800001087983 */ /* 0x000ea40000300800 */
[----:B0-----:R-:W-:Y:S02]  /*1d8f0*/  PRMT R10, R3, 0x7610, R10 ;  /* 0x00007610030a7816 */ /* 0x001fe4000000000a */
[----:B------:R-:W4:Y:S01]  /*1d900*/  LDL.LU R3, [R1+0x84] ;  /* 0x0000840001037983 */ /* 0x000f220000300800 */
[----:B------:R-:W-:-:S13]  /*1d910*/  ISETP.GT.AND P0, PT, R0, 0x38, P2 ;  /* 0x000000380000780c */ /* 0x000fda0001704270 */
[----:B------:R0:W-:Y:S01]  /*1d920*/  @P0 STG.E.U16 desc[UR44][R6.64+0x70], R10 ;  /* 0x0000700a06000986 */ /* 0x0001e2000c10152c */
[-C--:B--2---:R-:W-:Y:S01]  /*1d930*/  FMUL R8, R8, R2.reuse ;  /* 0x0000000208087220 */ /* 0x084fe20000400000 */
[----:B----4-:R-:W-:-:S04]  /*1d940*/  FMUL R3, R3, R2 ;  /* 0x0000000203037220 */ /* 0x010fc80000400000 */
[----:B0-----:R-:W-:Y:S02]  /*1d950*/  F2FP.BF16.F32.PACK_AB R10, RZ, R8 ;  /* 0x00000008ff0a723e */ /* 0x001fe400000010ff */
[----:B------:R-:W-:Y:S02]  /*1d960*/  F2FP.BF16.F32.PACK_AB R8, RZ, R3 ;  /* 0x00000003ff08723e */ /* 0x000fe400000010ff */
[----:B------:R-:W2:Y:S01]  /*1d970*/  LDL.LU R3, [R1+0x88] ;  /* 0x0000880001037983 */ /* 0x000ea20000300800 */
[----:B------:R-:W-:Y:S01]  /*1d980*/  ISETP.GT.AND P1, PT, R0, 0x39, P2 ;  /* 0x000000390000780c */ /* 0x000fe20001724270 */
[----:B---3--:R-:W-:-:S05]  /*1d990*/  FMUL R9, R9, R2 ;  /* 0x0000000209097220 */ /* 0x008fca0000400000 */
[----:B------:R-:W-:-:S07]  /*1d9a0*/  F2FP.BF16.F32.PACK_AB R9, RZ, R9 ;  /* 0x00000009ff09723e */ /* 0x000fce00000010ff */
[----:B------:R0:W-:Y:S04]  /*1d9b0*/  @P1 STG.E.U16 desc[UR44][R6.64+0x72], R9 ;  /* 0x0000720906001986 */ /* 0x0001e8000c10152c */
[----:B0-----:R-:W3:Y:S01]  /*1d9c0*/  LDL.LU R9, [R1+0x94] ;  /* 0x0000940001097983 */ /* 0x001ee20000300800 */
[----:B--2---:R-:W-:-:S05]  /*1d9d0*/  FMUL R3, R3, R2 ;  /* 0x0000000203037220 */ /* 0x004fca0000400000 */
[----:B------:R-:W-:-:S04]  /*1d9e0*/  F2FP.BF16.F32.PACK_AB R3, RZ, R3 ;  /* 0x00000003ff03723e */ /* 0x000fc800000010ff */
[----:B------:R-:W-:Y:S02]  /*1d9f0*/  PRMT R12, R3, 0x7610, R12 ;  /* 0x00007610030c7816 */ /* 0x000fe4000000000c */
[----:B------:R-:W2:Y:S01]  /*1da00*/  LDL.LU R3, [R1+0x90] ;  /* 0x0000900001037983 */ /* 0x000ea20000300800 */
[----:B------:R-:W-:-:S13]  /*1da10*/  ISETP.GT.AND P4, PT, R0, 0x40, P3 ;  /* 0x000000400000780c */ /* 0x000fda0001f84270 */
[----:B------:R0:W-:Y:S01]  /*1da20*/  @P4 STG.E.U16 desc[UR44][R4.64+0x80], R10 ;  /* 0x0000800a04004986 */ /* 0x0001e2000c10152c */
[----:B--2---:R-:W-:-:S05]  /*1da30*/  FMUL R3, R3, R2 ;  /* 0x0000000203037220 */ /* 0x004fca0000400000 */
[----:B0-----:R-:W-:Y:S02]  /*1da40*/  F2FP.BF16.F32.PACK_AB R10, RZ, R3 ;  /* 0x00000003ff0a723e */ /* 0x001fe400000010ff */
[----:B------:R-:W2:Y:S01]  /*1da50*/  LDL.LU R3, [R1+0x98] ;  /* 0x0000980001037983 */ /* 0x000ea20000300800 */
[C---:B------:R-:W-:Y:S02]  /*1da60*/  ISETP.GT.AND P5, PT, R0.reuse, 0x41, P3 ;  /* 0x000000410000780c */ /* 0x040fe40001fa4270 */
[C---:B------:R-:W-:Y:S01]  /*1da70*/  ISETP.GT.AND P0, PT, R0.reuse, 0x40, P2 ;  /* 0x000000400000780c */ /* 0x040fe20001704270 */
[-C--:B---3--:R-:W-:Y:S01]  /*1da80*/  FMUL R9, R9, R2.reuse ;  /* 0x0000000209097220 */ /* 0x088fe20000400000 */
[C---:B------:R-:W-:Y:S01]  /*1da90*/  ISETP.GT.AND P1, PT, R0.reuse, 0x41, P2 ;  /* 0x000000410000780c */ /* 0x040fe20001724270 */
[----:B------:R-:W-:Y:S01]  /*1daa0*/  FMUL R11, R11, R2 ;  /* 0x000000020b0b7220 */ /* 0x000fe20000400000 */
[----:B------:R-:W-:Y:S02]  /*1dab0*/  ISETP.GT.AND P4, PT, R0, 0x48, P3 ;  /* 0x000000480000780c */ /* 0x000fe40001f84270 */
[----:B------:R-:W-:-:S05]  /*1dac0*/  F2FP.BF16.F32.PACK_AB R9, RZ, R9 ;  /* 0x00000009ff09723e */ /* 0x000fca00000010ff */
[----:B------:R0:W-:Y:S01]  /*1dad0*/  @P5 STG.E.U16 desc[UR44][R4.64+0x82], R8 ;  /* 0x0000820804005986 */ /* 0x0001e2000c10152c */
[----:B------:R-:W-:-:S03]  /*1dae0*/  ISETP.GT.AND P5, PT, R0, 0x49, P3 ;  /* 0x000000490000780c */ /* 0x000fc60001fa4270 */
[----:B------:R1:W-:Y:S01]  /*1daf0*/  @P0 STG.E.U16 desc[UR44][R6.64+0x80], R12 ;  /* 0x0000800c06000986 */ /* 0x0003e2000c10152c */
[----:B------:R-:W-:Y:S02]  /*1db00*/  ISETP.GT.AND P0, PT, R0, 0x48, P2 ;  /* 0x000000480000780c */ /* 0x000fe40001704270 */
[----:B------:R-:W-:Y:S02]  /*1db10*/  F2FP.BF16.F32.PACK_AB R11, RZ, R11 ;  /* 0x0000000bff0b723e */ /* 0x000fe400000010ff */
[----:B0-----:R-:W-:-:S03]  /*1db20*/  PRMT R8, R10, 0x7610, R8 ;  /* 0x000076100a087816 */ /* 0x001fc60000000008 */
[----:B------:R-:W-:Y:S01]  /*1db30*/  @P1 STG.E.U16 desc[UR44][R6.64+0x82], R11 ;  /* 0x0000820b06001986 */ /* 0x000fe2000c10152c */
[----:B-1----:R-:W-:Y:S02]  /*1db40*/  PRMT R12, R9, 0x7610, R12 ;  /* 0x00007610090c7816 */ /* 0x002fe4000000000c */
[C---:B------:R-:W-:Y:S01]  /*1db50*/  ISETP.GT.AND P1, PT, R0.reuse, 0x49, P2 ;  /* 0x000000490000780c */ /* 0x040fe20001724270 */
[----:B------:R0:W-:Y:S01]  /*1db60*/  @P4 STG.E.U16 desc[UR44][R4.64+0x90], R8 ;  /* 0x0000900804004986 */ /* 0x0001e2000c10152c */
[----:B------:R-:W-:-:S03]  /*1db70*/  ISETP.GT.AND P4, PT, R0, 0x50, P3 ;  /* 0x000000500000780c */ /* 0x000fc60001f84270 */
[----:B------:R1:W-:Y:S01]  /*1db80*/  @P5 STG.E.U16 desc[UR44][R4.64+0x92], R12 ;  /* 0x0000920c04005986 */ /* 0x0003e2000c10152c */
[----:B0-----:R-:W-:Y:S01]  /*1db90*/  FMUL R8, R233, R2 ;  /* 0x00000002e9087220 */ /* 0x001fe20000400000 */
[----:B------:R-:W-:-:S04]  /*1dba0*/  ISETP.GT.AND P5, PT, R0, 0x51, P3 ;  /* 0x000000510000780c */ /* 0x000fc80001fa4270 */
[----:B------:R-:W-:-:S04]  /*1dbb0*/  F2FP.BF16.F32.PACK_AB R8, RZ, R8 ;  /* 0x00000008ff08723e */ /* 0x000fc800000010ff */
[----:B-1----:R-:W-:Y:S02]  /*1dbc0*/  PRMT R12, R8, 0x7610, R12 ;  /* 0x00007610080c7816 */ /* 0x002fe4000000000c */
[----:B------:R-:W-:Y:S01]  /*1dbd0*/  ISETP.GT.AND P6, PT, R0, 0x71, P3 ;  /* 0x000000710000780c */ /* 0x000fe20001fc4270 */
[----:B--2---:R-:W-:-:S05]  /*1dbe0*/  FMUL R3, R3, R2 ;  /* 0x0000000203037220 */ /* 0x004fca0000400000 */
[----:B------:R-:W-:Y:S01]  /*1dbf0*/  F2FP.BF16.F32.PACK_AB R10, RZ, R3 ;  /* 0x00000003ff0a723e */ /* 0x000fe200000010ff */
[----:B------:R-:W-:-:S05]  /*1dc00*/  FMUL R3, R235, R2 ;  /* 0x00000002eb037220 */ /* 0x000fca0000400000 */
[----:B------:R-:W-:Y:S01]  /*1dc10*/  F2FP.BF16.F32.PACK_AB R9, RZ, R3 ;  /* 0x00000003ff09723e */ /* 0x000fe200000010ff */
[-C--:B------:R-:W-:Y:S01]  /*1dc20*/  FMUL R3, R234, R2.reuse ;  /* 0x00000002ea037220 */ /* 0x080fe20000400000 */
[----:B------:R0:W-:Y:S04]  /*1dc30*/  @P0 STG.E.U16 desc[UR44][R6.64+0x90], R10 ;  /* 0x0000900a06000986 */ /* 0x0001e8000c10152c */
[----:B------:R-:W-:Y:S02]  /*1dc40*/  F2FP.BF16.F32.PACK_AB R3, RZ, R3 ;  /* 0x00000003ff03723e */ /* 0x000fe400000010ff */
[----:B------:R-:W-:Y:S01]  /*1dc50*/  PRMT R11, R9, 0x7610, R11 ;  /* 0x00007610090b7816 */ /* 0x000fe2000000000b */
[-C--:B------:R-:W-:Y:S01]  /*1dc60*/  FMUL R9, R232, R2.reuse ;  /* 0x00000002e8097220 */ /* 0x080fe20000400000 */
[----:B0-----:R-:W-:Y:S01]  /*1dc70*/  PRMT R10, R3, 0x7610, R10 ;  /* 0x00007610030a7816 */ /* 0x001fe2000000000a */
[----:B------:R-:W-:-:S02]  /*1dc80*/  FMUL R3, R231, R2 ;  /* 0x00000002e7037220 */ /* 0x000fc40000400000 */
[----:B------:R0:W-:Y:S01]  /*1dc90*/  @P1 STG.E.U16 desc[UR44][R6.64+0x92], R11 ;  /* 0x0000920b06001986 */ /* 0x0001e2000c10152c */
[----:B------:R-:W-:Y:S02]  /*1dca0*/  ISETP.GT.AND P1, PT, R0, 0x50, P2 ;  /* 0x000000500000780c */ /* 0x000fe40001724270 */
[----:B------:R-:W-:Y:S02]  /*1dcb0*/  F2FP.BF16.F32.PACK_AB R9, RZ, R9 ;  /* 0x00000009ff09723e */ /* 0x000fe400000010ff */
[----:B------:R-:W-:Y:S01]  /*1dcc0*/  F2FP.BF16.F32.PACK_AB R8, RZ, R3 ;  /* 0x00000003ff08723e */ /* 0x000fe200000010ff */
[----:B------:R-:W-:Y:S01]  /*1dcd0*/  FMUL R3, R230, R2 ;  /* 0x00000002e6037220 */ /* 0x000fe20000400000 */
[C---:B------:R-:W-:Y:S01]  /*1dce0*/  ISETP.GT.AND P0, PT, R0.reuse, 0x51, P2 ;  /* 0x000000510000780c */ /* 0x040fe20001704270 */
[----:B------:R1:W-:Y:S01]  /*1dcf0*/  @P4 STG.E.U16 desc[UR44][R4.64+0xa0], R10 ;  /* 0x0000a00a04004986 */ /* 0x0003e2000c10152c */
[----:B------:R-:W-:Y:S02]  /*1dd00*/  ISETP.GT.AND P4, PT, R0, 0x58, P3 ;  /* 0x000000580000780c */ /* 0x000fe40001f84270 */
[----:B0-----:R-:W-:-:S02]  /*1dd10*/  PRMT R11, R9, 0x7610, R11 ;  /* 0x00007610090b7816 */ /* 0x001fc4000000000b */
[----:B------:R-:W-:Y:S01]  /*1dd20*/  F2FP.BF16.F32.PACK_AB R9, RZ, R3 ;  /* 0x00000003ff09723e */ /* 0x000fe200000010ff */
[-C--:B------:R-:W-:Y:S01]  /*1dd30*/  FMUL R3, R228, R2.reuse ;  /* 0x00000002e4037220 */ /* 0x080fe20000400000 */
[----:B------:R-:W-:Y:S01]  /*1dd40*/  PRMT R13, R8, 0x7610, R13 ;  /* 0x00007610080d7816 */ /* 0x000fe2000000000d */
[----:B------:R-:W-:Y:S01]  /*1dd50*/  FMUL R8, R229, R2 ;  /* 0x00000002e5087220 */ /* 0x000fe20000400000 */
[----:B------:R-:W-:Y:S01]  /*1dd60*/  @P5 STG.E.U16 desc[UR44][R4.64+0xa2], R12 ;  /* 0x0000a20c04005986 */ /* 0x000fe2000c10152c */
[----:B------:R-:W-:Y:S02]  /*1dd70*/  ISETP.GT.AND P5, PT, R0, 0x59, P3 ;  /* 0x000000590000780c */ /* 0x000fe40001fa4270 */
[----:B------:R-:W-:Y:S01]  /*1dd80*/  F2FP.BF16.F32.PACK_AB R3, RZ, R3 ;  /* 0x00000003ff03723e */ /* 0x000fe200000010ff */
[----:B------:R0:W-:Y:S01]  /*1dd90*/  @P1 STG.E.U16 desc[UR44][R6.64+0xa0], R11 ;  /* 0x0000a00b06001986 */ /* 0x0001e2000c10152c */
[----:B-1----:R-:W-:Y:S01]  /*1dda0*/  F2FP.BF16.F32.PACK_AB R10, RZ, R8 ;  /* 0x00000008ff0a723e */ /* 0x002fe200000010ff */
[----:B------:R-:W-:-:S02]  /*1ddb0*/  FMUL R8, R227, R2 ;  /* 0x00000002e3087220 */ /* 0x000fc40000400000 */
[----:B------:R-:W-:Y:S01]  /*1ddc0*/  @P0 STG.E.U16 desc[UR44][R6.64+0xa2], R13 ;  /* 0x0000a20d06000986 */ /* 0x000fe2000c10152c */
[C---:B------:R-:W-:Y:S02]  /*1ddd0*/  ISETP.GT.AND P0, PT, R0.reuse, 0x58, P2 ;  /* 0x000000580000780c */ /* 0x040fe40001704270 */
[C---:B------:R-:W-:Y:S01]  /*1dde0*/  ISETP.GT.AND P1, PT, R0.reuse, 0x59, P2 ;  /* 0x000000590000780c */ /* 0x040fe20001724270 */
[----:B------:R1:W-:Y:S01]  /*1ddf0*/  @P4 STG.E.U16 desc[UR44][R4.64+0xb0], R9 ;  /* 0x0000b00904004986 */ /* 0x0003e2000c10152c */
[----:B------:R-:W-:Y:S02]  /*1de00*/  ISETP.GT.AND P4, PT, R0, 0x60, P3 ;  /* 0x000000600000780c */ /* 0x000fe40001f84270 */
[----:B0-----:R-:W-:Y:S01]  /*1de10*/  PRMT R11, R3, 0x7610, R11 ;  /* 0x00007610030b7816 */ /* 0x001fe2000000000b */
[----:B------:R-:W-:Y:S01]  /*1de20*/  FMUL R3, R226, R2 ;  /* 0x00000002e2037220 */ /* 0x000fe20000400000 */
[----:B------:R-:W-:Y:S01]  /*1de30*/  F2FP.BF16.F32.PACK_AB R8, RZ, R8 ;  /* 0x00000008ff08723e */ /* 0x000fe200000010ff */
[----:B------:R0:W-:Y:S03]  /*1de40*/  @P5 STG.E.U16 desc[UR44][R4.64+0xb2], R10 ;  /* 0x0000b20a04005986 */ /* 0x0001e6000c10152c */
[----:B-1----:R-:W-:Y:S01]  /*1de50*/  F2FP.BF16.F32.PACK_AB R9, RZ, R3 ;  /* 0x00000003ff09723e */ /* 0x002fe200000010ff */
[-C--:B------:R-:W-:Y:S01]  /*1de60*/  FMUL R3, R225, R2.reuse ;  /* 0x00000002e1037220 */ /* 0x080fe20000400000 */
[----:B------:R-:W-:Y:S01]  /*1de70*/  PRMT R12, R8, 0x7610, R12 ;  /* 0x00007610080c7816 */ /* 0x000fe2000000000c */
[----:B------:R-:W-:Y:S01]  /*1de80*/  FMUL R8, R224, R2 ;  /* 0x00000002e0087220 */ /* 0x000fe20000400000 */
[----:B------:R1:W-:Y:S01]  /*1de90*/  @P0 STG.E.U16 desc[UR44][R6.64+0xb0], R11 ;  /* 0x0000b00b06000986 */ /* 0x0003e2000c10152c */
[----:B0-----:R-:W-:-:S02]  /*1dea0*/  PRMT R10, R9, 0x7610, R10 ;  /* 0x00007610090a7816 */ /* 0x001fc4000000000a */
[----:B------:R-:W-:Y:S01]  /*1deb0*/  F2FP.BF16.F32.PACK_AB R3, RZ, R3 ;  /* 0x00000003ff03723e */ /* 0x000fe200000010ff */
[----:B------:R0:W-:Y:S01]  /*1dec0*/  @P1 STG.E.U16 desc[UR44][R6.64+0xb2], R12 ;  /* 0x0000b20c06001986 */ /* 0x0001e2000c10152c */
[C---:B------:R-:W-:Y:S01]  /*1ded0*/  ISETP.GT.AND P5, PT, R0.reuse, 0x61, P3 ;  /* 0x000000610000780c */ /* 0x040fe20001fa4270 */
[-C--:B------:R-:W-:Y:S01]  /*1dee0*/  FMUL R9, R223, R2.reuse ;  /* 0x00000002df097220 */ /* 0x080fe20000400000 */
[C---:B------:R-:W-:Y:S01]  /*1def0*/  ISETP.GT.AND P1, PT, R0.reuse, 0x60, P2 ;  /* 0x000000600000780c */ /* 0x040fe20001724270 */
[----:B------:R-:W-:Y:S01]  /*1df00*/  @P4 STG.E.U16 desc[UR44][R4.64+0xc0], R10 ;  /* 0x0000c00a04004986 */ /* 0x000fe2000c10152c */
[----:B------:R-:W-:Y:S02]  /*1df10*/  ISETP.GT.AND P4, PT, R0, 0x61, P2 ;  /* 0x000000610000780c */ /* 0x000fe40001784270 */
[----:B-1----:R-:W-:Y:S01]  /*1df20*/  PRMT R11, R3, 0x7610, R11 ;  /* 0x00007610030b7816 */ /* 0x002fe2000000000b */
[----:B------:R-:W-:Y:S01]  /*1df30*/  FMUL R3, R222, R2 ;  /* 0x00000002de037220 */ /* 0x000fe20000400000 */
[----:B------:R-:W-:-:S02]  /*1df40*/  F2FP.BF16.F32.PACK_AB R8, RZ, R8 ;  /* 0x00000008ff08723e */ /* 0x000fc400000010ff */
[----:B------:R-:W-:Y:S02]  /*1df50*/  F2FP.BF16.F32.PACK_AB R9, RZ, R9 ;  /* 0x00000009ff09723e */ /* 0x000fe400000010ff */
[----:B0-----:R-:W-:Y:S02]  /*1df60*/  PRMT R12, R8, 0x7610, R12 ;  /* 0x00007610080c7816 */ /* 0x001fe4000000000c */
[----:B------:R-:W-:Y:S01]  /*1df70*/  F2FP.BF16.F32.PACK_AB R8, RZ, R3 ;  /* 0x00000003ff08723e */ /* 0x000fe200000010ff */
[-C--:B------:R-:W-:Y:S01]  /*1df80*/  FMUL R3, R221, R2.reuse ;  /* 0x00000002dd037220 */ /* 0x080fe20000400000 */
[----:B------:R-:W-:Y:S01]  /*1df90*/  PRMT R13, R9, 0x7610, R13 ;  /* 0x00007610090d7816 */ /* 0x000fe2000000000d */
[----:B------:R0:W-:Y:S01]  /*1dfa0*/  @P5 STG.E.U16 desc[UR44][R4.64+0xc2], R11 ;  /* 0x0000c20b04005986 */ /* 0x0001e2000c10152c */
[----:B------:R-:W-:Y:S02]  /*1dfb0*/  ISETP.GT.AND P0, PT, R0, 0x68, P3 ;  /* 0x000000680000780c */ /* 0x000fe40001f04270 */
[----:B------:R-:W-:Y:S01]  /*1dfc0*/  F2FP.BF16.F32.PACK_AB R9, RZ, R3 ;  /* 0x00000003ff09723e */ /* 0x000fe200000010ff */
[----:B------:R1:W-:Y:S01]  /*1dfd0*/  @P1 STG.E.U16 desc[UR44][R6.64+0xc0], R12 ;  /* 0x0000c00c06001986 */ /* 0x0003e2000c10152c */
[----:B------:R-:W-:-:S03]  /*1dfe0*/  FMUL R3, R219, R2 ;  /* 0x00000002db037220 */ /* 0x000fc60000400000 */
[----:B------:R-:W-:Y:S01]  /*1dff0*/  @P4 STG.E.U16 desc[UR44][R6.64+0xc2], R13 ;  /* 0x0000c20d06004986 */ /* 0x000fe2000c10152c */
[----:B------:R-:W-:Y:S02]  /*1e000*/  ISETP.GT.AND P4, PT, R0, 0x69, P3 ;  /* 0x000000690000780c */ /* 0x000fe40001f84270 */
[----:B------:R-:W-:Y:S01]  /*1e010*/  PRMT R14, R8, 0x7610, R14 ;  /* 0x00007610080e7816 */ /* 0x000fe2000000000e */
[-C--:B------:R-:W-:Y:S01]  /*1e020*/  FMUL R8, R220, R2.reuse ;  /* 0x00000002dc087220 */ /* 0x080fe20000400000 */
[----:B------:R-:W-:Y:S02]  /*1e030*/  F2FP.BF16.F32.PACK_AB R3, RZ, R3 ;  /* 0x00000003ff03723e */ /* 0x000fe400000010ff */
[----:B------:R-:W-:Y:S01]  /*1e040*/  ISETP.GT.AND P1, PT, R0, 0x68, P2 ;  /* 0x000000680000780c */ /* 0x000fe20001724270 */
[----:B------:R-:W-:Y:S01]  /*1e050*/  @P0 STG.E.U16 desc[UR44][R4.64+0xd0], R14 ;  /* 0x0000d00e04000986 */ /* 0x000fe2000c10152c */
[----:B0-----:R-:W-:Y:S01]  /*1e060*/  PRMT R11, R3, 0x7610, R11 ;  /* 0x00007610030b7816 */ /* 0x001fe2000000000b */
[----:B------:R-:W-:Y:S01]  /*1e070*/  FMUL R3, R217, R2 ;  /* 0x00000002d9037220 */ /* 0x000fe20000400000 */
[----:B------:R-:W-:Y:S01]  /*1e080*/  F2FP.BF16.F32.PACK_AB R10, RZ, R8 ;  /* 0x00000008ff0a723e */ /* 0x000fe200000010ff */
[----:B------:R-:W-:Y:S01]  /*1e090*/  FMUL R8, R218, R2 ;  /* 0x00000002da087220 */ /* 0x000fe20000400000 */
[C---:B------:R-:W-:Y:S01]  /*1e0a0*/  ISETP.GT.AND P0, PT, R0.reuse, 0x69, P2 ;  /* 0x000000690000780c */ /* 0x040fe20001704270 */
[----:B------:R0:W-:Y:S01]  /*1e0b0*/  @P4 STG.E.U16 desc[UR44][R4.64+0xd2], R9 ;  /* 0x0000d20904004986 */ /* 0x0001e2000c10152c */
[----:B------:R-:W-:-:S02]  /*1e0c0*/  ISETP.GT.AND P5, PT, R0, 0x70, P3 ;  /* 0x000000700000780c */ /* 0x000fc40001fa4270 */
[----:B------:R-:W-:-:S04]  /*1e0d0*/  F2FP.BF16.F32.PACK_AB R8, RZ, R8 ;  /* 0x00000008ff08723e */ /* 0x000fc800000010ff */
[----:B-1----:R-:W-:Y:S02]  /*1e0e0*/  PRMT R12, R8, 0x7610, R12 ;  /* 0x00007610080c7816 */ /* 0x002fe4000000000c */
[----:B0-----:R-:W-:Y:S01]  /*1e0f0*/  F2FP.BF16.F32.PACK_AB R9, RZ, R3 ;  /* 0x00000003ff09723e */ /* 0x001fe200000010ff */
[-C--:B------:R-:W-:Y:S01]  /*1e100*/  FMUL R3, R216, R2.reuse ;  /* 0x00000002d8037220 */ /* 0x080fe20000400000 */
[----:B------:R-:W-:Y:S01]  /*1e110*/  FMUL R8, R215, R2 ;  /* 0x00000002d7087220 */ /* 0x000fe20000400000 */
[----:B------:R0:W-:Y:S03]  /*1e120*/  @P1 STG.E.U16 desc[UR44][R6.64+0xd0], R10 ;  /* 0x0000d00a06001986 */ /* 0x0001e6000c10152c */
[----:B------:R-:W-:Y:S01]  /*1e130*/  F2FP.BF16.F32.PACK_AB R3, RZ, R3 ;  /* 0x00000003ff03723e */ /* 0x000fe200000010ff */
[----:B------:R1:W-:Y:S01]  /*1e140*/  @P0 STG.E.U16 desc[UR44][R6.64+0xd2], R11 ;  /* 0x0000d20b06000986 */ /* 0x0003e2000c10152c */
[----:B------:R-:W-:-:S02]  /*1e150*/  ISETP.GT.AND P1, PT, R0, 0x70, P2 ;  /* 0x000000700000780c */ /* 0x000fc40001724270 */
[----:B------:R-:W-:Y:S01]  /*1e160*/  F2FP.BF16.F32.PACK_AB R8, RZ, R8 ;  /* 0x00000008ff08723e */ /* 0x000fe200000010ff */
[----:B------:R2:W-:Y:S01]  /*1e170*/  @P5 STG.E.U16 desc[UR44][R4.64+0xe0], R12 ;  /* 0x0000e00c04005986 */ /* 0x0005e2000c10152c */
[----:B0-----:R-:W-:Y:S01]  /*1e180*/  PRMT R10, R9, 0x7610, R10 ;  /* 0x00007610090a7816 */ /* 0x001fe2000000000a */
[-C--:B------:R-:W-:Y:S01]  /*1e190*/  FMUL R9, R214, R2.reuse ;  /* 0x00000002d6097220 */ /* 0x080fe20000400000 */
[----:B-1----:R-:W-:Y:S01]  /*1e1a0*/  PRMT R11, R3, 0x7610, R11 ;  /* 0x00007610030b7816 */ /* 0x002fe2000000000b */
[----:B------:R-:W-:-:S03]  /*1e1b0*/  FMUL R3, R213, R2 ;  /* 0x00000002d5037220 */ /* 0x000fc60000400000 */
[----:B------:R-:W-:Y:S02]  /*1e1c0*/  F2FP.BF16.F32.PACK_AB R9, RZ, R9 ;  /* 0x00000009ff09723e */ /* 0x000fe400000010ff */
[----:B--2---:R-:W-:Y:S02]  /*1e1d0*/  PRMT R12, R8, 0x7610, R12 ;  /* 0x00007610080c7816 */ /* 0x004fe4000000000c */
[----:B------:R-:W-:Y:S01]  /*1e1e0*/  F2FP.BF16.F32.PACK_AB R8, RZ, R3 ;  /* 0x00000003ff08723e */ /* 0x000fe200000010ff */
[----:B------:R-:W-:Y:S01]  /*1e1f0*/  FMUL R3, R212, R2 ;  /* 0x00000002d4037220 */ /* 0x000fe20000400000 */
[C---:B------:R-:W-:Y:S02]  /*1e200*/  ISETP.GT.AND P4, PT, R0.reuse, 0x71, P2 ;  /* 0x000000710000780c */ /* 0x040fe40001784270 */
[----:B------:R-:W-:Y:S01]  /*1e210*/  ISETP.GT.AND P5, PT, R0, 0x78, P3 ;  /* 0x000000780000780c */ /* 0x000fe20001fa4270 */
[----:B------:R0:W-:Y:S01]  /*1e220*/  @P6 STG.E.U16 desc[UR44][R4.64+0xe2], R10 ;  /* 0x0000e20a04006986 */ /* 0x0001e2000c10152c */
[----:B------:R-:W-:-:S02]  /*1e230*/  PRMT R13, R9, 0x7610, R13 ;  /* 0x00007610090d7816 */ /* 0x000fc4000000000d */
[----:B------:R-:W-:Y:S01]  /*1e240*/  F2FP.BF16.F32.PACK_AB R9, RZ, R3 ;  /* 0x00000003ff09723e */ /* 0x000fe200000010ff */
[----:B------:R1:W-:Y:S01]  /*1e250*/  @P1 STG.E.U16 desc[UR44][R6.64+0xe0], R11 ;  /* 0x0000e00b06001986 */ /* 0x0003e2000c10152c */
[----:B------:R-:W-:Y:S01]  /*1e260*/  ISETP.GT.AND P0, PT, R0, 0x79, P3 ;  /* 0x000000790000780c */ /* 0x000fe20001f04270 */
[-C--:B------:R-:W-:Y:S01]  /*1e270*/  FMUL R3, R210, R2.reuse ;  /* 0x00000002d2037220 */ /* 0x080fe20000400000 */
[----:B------:R-:W-:Y:S02]  /*1e280*/  ISETP.GT.AND P1, PT, R0, 0x78, P2 ;  /* 0x000000780000780c */ /* 0x000fe40001724270 */
[----:B------:R-:W-:Y:S01]  /*1e290*/  PRMT R14, R8, 0x7610, R14 ;  /* 0x00007610080e7816 */ /* 0x000fe2000000000e */
[----:B------:R-:W-:Y:S01]  /*1e2a0*/  FMUL R8, R211, R2 ;  /* 0x00000002d3087220 */ /* 0x000fe20000400000 */
[----:B------:R-:W-:Y:S01]  /*1e2b0*/  F2FP.BF16.F32.PACK_AB R3, RZ, R3 ;  /* 0x00000003ff03723e */ /* 0x000fe200000010ff */
[----:B------:R2:W-:Y:S01]  /*1e2c0*/  @P4 STG.E.U16 desc[UR44][R6.64+0xe2], R12 ;  /* 0x0000e20c06004986 */ /* 0x0005e2000c10152c */
[----:B------:R-:W-:-:S02]  /*1e2d0*/  ISETP.GT.AND P4, PT, R0, 0x79, P2 ;  /* 0x000000790000780c */ /* 0x000fc40001784270 */
[----:B0-----:R-:W-:Y:S01]  /*1e2e0*/  F2FP.BF16.F32.PACK_AB R10, RZ, R8 ;  /* 0x00000008ff0a723e */ /* 0x001fe200000010ff */
[----:B------:R-:W-:Y:S01]  /*1e2f0*/  @P5 STG.E.U16 desc[UR44][R4.64+0xf0], R13 ;  /* 0x0000f00d04005986 */ /* 0x000fe2000c10152c */
[----:B-1----:R-:W-:Y:S01]  /*1e300*/  PRMT R11, R3, 0x7610, R11 ;  /* 0x00007610030b7816 */ /* 0x002fe2000000000b */
[-C--:B------:R-:W-:Y:S01]  /*1e310*/  FMUL R3, R208, R2.reuse ;  /* 0x00000002d0037220 */ /* 0x080fe20000400000 */
[----:B------:R-:W-:Y:S01]  /*1e320*/  FMUL R8, R209, R2 ;  /* 0x00000002d1087220 */ /* 0x000fe20000400000 */
[C---:B------:R-:W-:Y:S01]  /*1e330*/  ISETP.GT.AND P5, PT, R0.reuse, 0x80, P3 ;  /* 0x000000800000780c */ /* 0x040fe20001fa4270 */
[----:B------:R-:W-:Y:S01]  /*1e340*/  @P0 STG.E.U16 desc[UR44][R4.64+0xf2], R14 ;  /* 0x0000f20e04000986 */ /* 0x000fe2000c10152c */
[----:B------:R-:W-:-:S03]  /*1e350*/  ISETP.GT.AND P6, PT, R0, 0x81, P3 ;  /* 0x000000810000780c */ /* 0x000fc60001fc4270 */
[----:B------:R0:W-:Y:S01]  /*1e360*/  @P1 STG.E.U16 desc[UR44][R6.64+0xf0], R9 ;  /* 0x0000f00906001986 */ /* 0x0001e2000c10152c */
[----:B------:R-:W-:-:S04]  /*1e370*/  F2FP.BF16.F32.PACK_AB R8, RZ, R8 ;  /* 0x00000008ff08723e */ /* 0x000fc800000010ff */
[----:B--2---:R-:W-:Y:S01]  /*1e380*/  PRMT R12, R8, 0x7610, R12 ;  /* 0x00007610080c7816 */ /* 0x004fe2000000000c */
[-C--:B------:R-:W-:Y:S01]  /*1e390*/  FMUL R8, R206, R2.reuse ;  /* 0x00000002ce087220 */ /* 0x080fe20000400000 */
[----:B0-----:R-:W-:Y:S01]  /*1e3a0*/  F2FP.BF16.F32.PACK_AB R9, RZ, R3 ;  /* 0x00000003ff09723e */ /* 0x001fe200000010ff */
[----:B------:R-:W-:Y:S01]  /*1e3b0*/  FMUL R3, R207, R2 ;  /* 0x00000002cf037220 */ /* 0x000fe20000400000 */
[----:B------:R0:W-:Y:S01]  /*1e3c0*/  @P4 STG.E.U16 desc[UR44][R6.64+0xf2], R10 ;  /* 0x0000f20a06004986 */ /* 0x0001e2000c10152c */
[----:B------:R-:W-:-:S03]  /*1e3d0*/  ISETP.GT.AND P0, PT, R0, 0x80, P2 ;  /* 0x000000800000780c */ /* 0x000fc60001704270 */
[----:B------:R-:W-:Y:S01]  /*1e3e0*/  F2FP.BF16.F32.PACK_AB R3, RZ, R3 ;  /* 0x00000003ff03723e */ /* 0x000fe200000010ff */
[----:B------:R1:W-:Y:S01]  /*1e3f0*/  @P5 STG.E.U16 desc[UR44][R4.64+0x100], R11 ;  /* 0x0001000b04005986 */ /* 0x0003e2000c10152c */
[----:B------:R-:W-:Y:S02]  /*1e400*/  ISETP.GT.AND P1, PT, R0, 0x81, P2 ;  /* 0x000000810000780c */ /* 0x000fe40001724270 */
[----:B------:R-:W-:Y:S01]  /*1e410*/  F2FP.BF16.F32.PACK_AB R8, RZ, R8 ;  /* 0x00000008ff08723e */ /* 0x000fe200000010ff */
[----:B------:R2:W-:Y:S01]  /*1e420*/  @P6 STG.E.U16 desc[UR44][R4.64+0x102], R12 ;  /* 0x0001020c04006986 */ /* 0x0005e2000c10152c */
[----:B0-----:R-:W-:Y:S01]  /*1e430*/  PRMT R10, R9, 0x7610, R10 ;  /* 0x00007610090a7816 */ /* 0x001fe2000000000a */
[-C--:B------:R-:W-:Y:S01]  /*1e440*/  FMUL R9, R205, R2.reuse ;  /* 0x00000002cd097220 */ /* 0x080fe20000400000 */
[----:B-1----:R-:W-:Y:S01]  /*1e450*/  PRMT R11, R3, 0x7610, R11 ;  /* 0x00007610030b7816 */ /* 0x002fe2000000000b */
[----:B------:R-:W-:Y:S01]  /*1e460*/  FMUL R3, R204, R2 ;  /* 0x00000002cc037220 */ /* 0x000fe20000400000 */
[----:B------:R-:W-:-:S02]  /*1e470*/  ISETP.GT.AND P4, PT, R0, 0x88, P3 ;  /* 0x000000880000780c */ /* 0x000fc40001f84270 */
[----:B--2---:R-:W-:Y:S02]  /*1e480*/  PRMT R12, R8, 0x7610, R12 ;  /* 0x00007610080c7816 */ /* 0x004fe4000000000c */
[----:B------:R-:W-:Y:S01]  /*1e490*/  F2FP.BF16.F32.PACK_AB R8, RZ, R3 ;  /* 0x00000003ff08723e */ /* 0x000fe200000010ff */
[-C--:B------:R-:W-:Y:S01]  /*1e4a0*/  FMUL R3, R203, R2.reuse ;  /* 0x00000002cb037220 */ /* 0x080fe20000400000 */
[----:B------:R-:W-:Y:S02]  /*1e4b0*/  F2FP.BF16.F32.PACK_AB R9, RZ, R9 ;  /* 0x00000009ff09723e */ /* 0x000fe400000010ff */
[C---:B------:R-:W-:Y:S01]  /*1e4c0*/  ISETP.GT.AND P5, PT, R0.reuse, 0x89, P3 ;  /* 0x000000890000780c */ /* 0x040fe20001fa4270 */
[----:B------:R0:W-:Y:S01]  /*1e4d0*/  @P0 STG.E.U16 desc[UR44][R6.64+0x100], R10 ;  /* 0x0001000a06000986 */ /* 0x0001e2000c10152c */
[----:B------:R-:W-:Y:S02]  /*1e4e0*/  PRMT R13, R9, 0x7610, R13 ;  /* 0x00007610090d7816 */ /* 0x000fe4000000000d */
[----:B------:R-:W-:Y:S01]  /*1e4f0*/  F2FP.BF16.F32.PACK_AB R9, RZ, R3 ;  /* 0x00000003ff09723e */ /* 0x000fe200000010ff */
[----:B------:R1:W-:Y:S01]  /*1e500*/  @P1 STG.E.U16 desc[UR44][R6.64+0x102], R11 ;  /* 0x0001020b06001986 */ /* 0x0003e2000c10152c */
[C---:B------:R-:W-:Y:S01]  /*1e510*/  ISETP.GT.AND P0, PT, R0.reuse, 0x88, P2 ;  /* 0x000000880000780c */ /* 0x040fe20001704270 */
[----:B------:R-:W-:Y:S01]  /*1e520*/  FMUL R3, R201, R2 ;  /* 0x00000002c9037220 */ /* 0x000fe20000400000 */
[----:B------:R-:W-:-:S02]  /*1e530*/  ISETP.GT.AND P1, PT, R0, 0x89, P2 ;  /* 0x000000890000780c */ /* 0x000fc40001724270 */
[----:B------:R-:W-:Y:S01]  /*1e540*/  PRMT R14, R8, 0x7610, R14 ;  /* 0x00007610080e7816 */ /* 0x000fe2000000000e */
[----:B------:R-:W-:Y:S01]  /*1e550*/  FMUL R8, R202, R2 ;  /* 0x00000002ca087220 */ /* 0x000fe20000400000 */
[----:B------:R-:W-:Y:S01]  /*1e560*/  F2FP.BF16.F32.PACK_AB R3, RZ, R3 ;  /* 0x00000003ff03723e */ /* 0x000fe200000010ff */
[----:B------:R2:W-:Y:S01]  /*1e570*/  @P4 STG.E.U16 desc[UR44][R4.64+0x110], R12 ;  /* 0x0001100c04004986 */ /* 0x0005e2000c10152c */
[----:B------:R-:W-:Y:S02]  /*1e580*/  ISETP.GT.AND P4, PT, R0, 0x90, P3 ;  /* 0x000000900000780c */ /* 0x000fe40001f84270 */
        /* <DEDUP_REMOVED lines=9> */
[----:B------:R-:W-:Y:S02]  /*1e620*/  F2FP.BF16.F32.PACK_AB R8, RZ, R8 ;  /* 0x00000008ff08723e */ /* 0x000fe400000010ff */
[----:B------:R-:W-:Y:S01]  /*1e630*/  ISETP.GT.AND P1, PT, R0, 0x91, P2 ;  /* 0x000000910000780c */ /* 0x000fe20001724270 */
[----:B------:R1:W-:Y:S01]  /*1e640*/  @P4 STG.E.U16 desc[UR44][R4.64+0x120], R10 ;  /* 0x0001200a04004986 */ /* 0x0003e2000c10152c */
[----:B--2---:R-:W-:Y:S01]  /*1e650*/  PRMT R12, R8, 0x7610, R12 ;  /* 0x00007610080c7816 */ /* 0x004fe2000000000c */
[-C--:B------:R-:W-:Y:S01]  /*1e660*/  FMUL R8, R197, R2.reuse ;  /* 0x00000002c5087220 */ /* 0x080fe20000400000 */
[----:B0-----:R-:W-:Y:S01]  /*1e670*/  F2FP.BF16.F32.PACK_AB R9, RZ, R3 ;  /* 0x00000003ff09723e */ /* 0x001fe200000010ff */
[----:B------:R-:W-:Y:S01]  /*1e680*/  FMUL R3, R198, R2 ;  /* 0x00000002c6037220 */ /* 0x000fe20000400000 */
[----:B------:R-:W-:Y:S01]  /*1e690*/  ISETP.GT.AND P4, PT, R0, 0x98, P3 ;  /* 0x000000980000780c */ /* 0x000fe20001f84270 */
[----:B------:R0:W-:Y:S03]  /*1e6a0*/  @P5 STG.E.U16 desc[UR44][R4.64+0x122], R11 ;  /* 0x0001220b04005986 */ /* 0x0001e6000c10152c */
[----:B------:R-:W-:-:S02]  /*1e6b0*/  F2FP.BF16.F32.PACK_AB R3, RZ, R3 ;  /* 0x00000003ff03723e */ /* 0x000fc400000010ff */
[----:B-1----:R-:W-:Y:S01]  /*1e6c0*/  PRMT R10, R9, 0x7610, R10 ;  /* 0x00007610090a7816 */ /* 0x002fe2000000000a */
[----:B------:R-:W-:Y:S01]  /*1e6d0*/  FMUL R9, R196, R2 ;  /* 0x00000002c4097220 */ /* 0x000fe20000400000 */
[----:B------:R-:W-:Y:S01]  /*1e6e0*/  F2FP.BF16.F32.PACK_AB R8, RZ, R8 ;  /* 0x00000008ff08723e */ /* 0x000fe200000010ff */
[----:B------:R1:W-:Y:S01]  /*1e6f0*/  @P0 STG.E.U16 desc[UR44][R6.64+0x120], R12 ;  /* 0x0001200c06000986 */ /* 0x0003e2000c10152c */
[----:B0-----:R-:W-:Y:S01]  /*1e700*/  PRMT R11, R3, 0x7610, R11 ;  /* 0x00007610030b7816 */ /* 0x001fe2000000000b */
[----:B------:R-:W-:Y:S01]  /*1e710*/  FMUL R3, R195, R2 ;  /* 0x00000002c3037220 */ /* 0x000fe20000400000 */
[C---:B------:R-:W-:Y:S01]  /*1e720*/  ISETP.GT.AND P5, PT, R0.reuse, 0x99, P3 ;  /* 0x000000990000780c */ /* 0x040fe20001fa4270 */
[----:B------:R0:W-:Y:S01]  /*1e730*/  @P1 STG.E.U16 desc[UR44][R6.64+0x122], R10 ;  /* 0x0001220a06001986 */ /* 0x0001e2000c10152c */
[----:B------:R-:W-:Y:S02]  /*1e740*/  ISETP.GT.AND P1, PT, R0, 0x98, P2 ;  /* 0x000000980000780c */ /* 0x000fe40001724270 */
[----:B------:R-:W-:-:S02]  /*1e750*/  F2FP.BF16.F32.PACK_AB R9, RZ, R9 ;  /* 0x00000009ff09723e */ /* 0x000fc400000010ff */
[----:B-1----:R-:W-:Y:S02]  /*1e760*/  PRMT R12, R8, 0x7610, R12 ;  /* 0x00007610080c7816 */ /* 0x002fe4000000000c */
[----:B------:R-:W-:Y:S01]  /*1e770*/  F2FP.BF16.F32.PACK_AB R8, RZ, R3 ;  /* 0x00000003ff08723e */ /* 0x000fe200000010ff */
[-C--:B------:R-:W-:Y:S01]  /*1e780*/  FMUL R3, R194, R2.reuse ;  /* 0x00000002c2037220 */ /* 0x080fe20000400000 */
[C---:B------:R-:W-:Y:S01]  /*1e790*/  ISETP.GT.AND P0, PT, R0.reuse, 0x99, P2 ;  /* 0x000000990000780c */ /* 0x040fe20001704270 */
[----:B------:R1:W-:Y:S01]  /*1e7a0*/  @P4 STG.E.U16 desc[UR44][R4.64+0x130], R11 ;  /* 0x0001300b04004986 */ /* 0x0003e2000c10152c */
[----:B------:R-:W-:Y:S02]  /*1e7b0*/  ISETP.GT.AND P4, PT, R0, 0xa0, P3 ;  /* 0x000000a00000780c */ /* 0x000fe40001f84270 */
[----:B------:R-:W-:Y:S02]  /*1e7c0*/  PRMT R13, R9, 0x7610, R13 ;  /* 0x00007610090d7816 */ /* 0x000fe4000000000d */
[----:B------:R-:W-:Y:S01]  /*1e7d0*/  F2FP.BF16.F32.PACK_AB R9, RZ, R3 ;  /* 0x00000003ff09723e */ /* 0x000fe200000010ff */
[-C--:B------:R-:W-:Y:S01]  /*1e7e0*/  FMUL R3, R192, R2.reuse ;  /* 0x00000002c0037220 */ /* 0x080fe20000400000 */
[----:B------:R-:W-:Y:S01]  /*1e7f0*/  PRMT R14, R8, 0x7610, R14 ;  /* 0x00007610080e7816 */ /* 0x000fe2000000000e */
[----:B------:R-:W-:Y:S01]  /*1e800*/  FMUL R8, R193, R2 ;  /* 0x00000002c1087220 */ /* 0x000fe20000400000 */
[----:B------:R2:W-:Y:S01]  /*1e810*/  @P5 STG.E.U16 desc[UR44][R4.64+0x132], R12 ;  /* 0x0001320c04005986 */ /* 0x0005e2000c10152c */
[----:B------:R-:W-:-:S02]  /*1e820*/  ISETP.GT.AND P5, PT, R0, 0xa1, P3 ;  /* 0x000000a10000780c */ /* 0x000fc40001fa4270 */
[----:B------:R-:W-:Y:S01]  /*1e830*/  F2FP.BF16.F32.PACK_AB R3, RZ, R3 ;  /* 0x00000003ff03723e */ /* 0x000fe200000010ff */
[----:B------:R-:W-:Y:S01]  /*1e840*/  @P1 STG.E.U16 desc[UR44][R6.64+0x130], R13 ;  /* 0x0001300d06001986 */ /* 0x000fe2000c10152c */
[----:B0-----:R-:W-:Y:S01]  /*1e850*/  F2FP.BF16.F32.PACK_AB R10, RZ, R8 ;  /* 0x00000008ff0a723e */ /* 0x001fe200000010ff */
[-C--:B------:R-:W-:Y:S01]  /*1e860*/  FMUL R8, R191, R2.reuse ;  /* 0x00000002bf087220 */ /* 0x080fe20000400000 */
[----:B-1----:R-:W-:Y:S01]  /*1e870*/  PRMT R11, R3, 0x7610, R11 ;  /* 0x00007610030b7816 */ /* 0x002fe2000000000b */
[----:B------:R-:W-:Y:S01]  /*1e880*/  @P0 STG.E.U16 desc[UR44][R6.64+0x132], R14 ;  /* 0x0001320e06000986 */ /* 0x000fe2000c10152c */
[----:B------:R-:W-:Y:S01]  /*1e890*/  ISETP.GT.AND P0, PT, R0, 0xa0, P2 ;  /* 0x000000a00000780c */ /* 0x000fe20001704270 */
[----:B------:R-:W-:Y:S01]  /*1e8a0*/  FMUL R3, R190, R2 ;  /* 0x00000002be037220 */ /* 0x000fe20000400000 */
[C---:B------:R-:W-:Y:S01]  /*1e8b0*/  ISETP.GT.AND P1, PT, R0.reuse, 0xa1, P2 ;  /* 0x000000a10000780c */ /* 0x040fe20001724270 */
[----:B------:R0:W-:Y:S01]  /*1e8c0*/  @P4 STG.E.U16 desc[UR44][R4.64+0x140], R9 ;  /* 0x0001400904004986 */ /* 0x0001e2000c10152c */
[----:B------:R-:W-:-:S02]  /*1e8d0*/  ISETP.GT.AND P4, PT, R0, 0xa8, P3 ;  /* 0x000000a80000780c */ /* 0x000fc40001f84270 */
[----:B------:R-:W-:Y:S01]  /*1e8e0*/  F2FP.BF16.F32.PACK_AB R8, RZ, R8 ;  /* 0x00000008ff08723e */ /* 0x000fe200000010ff */
[----:B------:R1:W-:Y:S03]  /*1e8f0*/  @P5 STG.E.U16 desc[UR44][R4.64+0x142], R10 ;  /* 0x0001420a04005986 */ /* 0x0003e6000c10152c */
[----:B--2---:R-:W-:Y:S02]  /*1e900*/  PRMT R12, R8, 0x7610, R12 ;  /* 0x00007610080c7816 */ /* 0x004fe4000000000c */
[----:B0-----:R-:W-:Y:S01]  /*1e910*/  F2FP.BF16.F32.PACK_AB R9, RZ, R3 ;  /* 0x00000003ff09723e */ /* 0x001fe200000010ff */
[-C--:B------:R-:W-:Y:S01]  /*1e920*/  FMUL R3, R189, R2.reuse ;  /* 0x00000002bd037220 */ /* 0x080fe20000400000 */
[-C--:B------:R-:W-:Y:S02]  /*1e930*/  FMUL R8, R188, R2.reuse ;  /* 0x00000002bc087220 */ /* 0x080fe40000400000 */
[----:B-1----:R-:W-:Y:S01]  /*1e940*/  PRMT R10, R9, 0x7610, R10 ;  /* 0x00007610090a7816 */ /* 0x002fe2000000000a */
[----:B------:R0:W-:Y:S01]  /*1e950*/  @P0 STG.E.U16 desc[UR44][R6.64+0x140], R11 ;  /* 0x0001400b06000986 */ /* 0x0001e2000c10152c */
[----:B------:R-:W-:Y:S01]  /*1e960*/  F2FP.BF16.F32.PACK_AB R3, RZ, R3 ;  /* 0x00000003ff03723e */ /* 0x000fe200000010ff */
[----:B------:R-:W-:Y:S01]  /*1e970*/  FMUL R9, R187, R2 ;  /* 0x00000002bb097220 */ /* 0x000fe20000400000 */
[C---:B------:R-:W-:Y:S01]  /*1e980*/  ISETP.GT.AND P5, PT, R0.reuse, 0xa9, P3 ;  /* 0x000000a90000780c */ /* 0x040fe20001fa4270 */
[----:B------:R1:W-:Y:S01]  /*1e990*/  @P1 STG.E.U16 desc[UR44][R6.64+0x142], R12 ;  /* 0x0001420c06001986 */ /* 0x0003e2000c10152c */
[----:B------:R-:W-:-:S03]  /*1e9a0*/  ISETP.GT.AND P1, PT, R0, 0xa8, P2 ;  /* 0x000000a80000780c */ /* 0x000fc60001724270 */
[----:B------:R-:W-:Y:S01]  /*1e9b0*/  @P4 STG.E.U16 desc[UR44][R4.64+0x150], R10 ;  /* 0x0001500a04004986 */ /* 0x000fe2000c10152c */
[----:B------:R-:W-:Y:S02]  /*1e9c0*/  ISETP.GT.AND P4, PT, R0, 0xa9, P2 ;  /* 0x000000a90000780c */ /* 0x000fe40001784270 */
[----:B------:R-:W-:Y:S02]  /*1e9d0*/  F2FP.BF16.F32.PACK_AB R8, RZ, R8 ;  /* 0x00000008ff08723e */ /* 0x000fe400000010ff */
[----:B0-----:R-:W-:Y:S01]  /*1e9e0*/  PRMT R11, R3, 0x7610, R11 ;  /* 0x00007610030b7816 */ /* 0x001fe2000000000b */
[-C--:B------:R-:W-:Y:S01]  /*1e9f0*/  FMUL R3, R186, R2.reuse ;  /* 0x00000002ba037220 */ /* 0x080fe20000400000 */
[----:B------:R-:W-:Y:S02]  /*1ea00*/  F2FP.BF16.F32.PACK_AB R9, RZ, R9 ;  /* 0x00000009ff09723e */ /* 0x000fe400000010ff */
[----:B-1----:R-:W-:Y:S02]  /*1ea10*/  PRMT R12, R8, 0x7610, R12 ;  /* 0x00007610080c7816 */ /* 0x002fe4000000000c */
[----:B------:R-:W-:Y:S01]  /*1ea20*/  F2FP.BF16.F32.PACK_AB R8, RZ, R3 ;  /* 0x00000003ff08723e */ /* 0x000fe200000010ff */
[----:B------:R-:W-:Y:S01]  /*1ea30*/  FMUL R3, R185, R2 ;  /* 0x00000002b9037220 */ /* 0x000fe20000400000 */
[----:B------:R-:W-:Y:S01]  /*1ea40*/  PRMT R13, R9, 0x7610, R13 ;  /* 0x00007610090d7816 */ /* 0x000fe2000000000d */
[----:B------:R0:W-:Y:S01]  /*1ea50*/  @P5 STG.E.U16 desc[UR44][R4.64+0x152], R11 ;  /* 0x0001520b04005986 */ /* 0x0001e2000c10152c */
[----:B------:R-:W-:-:S02]  /*1ea60*/  ISETP.GT.AND P0, PT, R0, 0xb0, P3 ;  /* 0x000000b00000780c */ /* 0x000fc40001f04270 */
        /* <DEDUP_REMOVED lines=26> */
[----:B------:R-:W-:Y:S02]  /*1ec10*/  ISETP.GT.AND P1, PT, R0, 0xb8, P2 ;  /* 0x000000b80000780c */ /* 0x000fe40001724270 */
[----:B------:R-:W-:Y:S02]  /*1ec20*/  F2FP.BF16.F32.PACK_AB R8, RZ, R8 ;  /* 0x00000008ff08723e */ /* 0x000fe400000010ff */
[----:B0-----:R-:W-:Y:S01]  /*1ec30*/  PRMT R10, R9, 0x7610, R10 ;  /* 0x00007610090a7816 */ /* 0x001fe2000000000a */
[-C--:B------:R-:W-:Y:S01]  /*1ec40*/  FMUL R9, R178, R2.reuse ;  /* 0x00000002b2097220 */ /* 0x080fe20000400000 */
[----:B-1----:R-:W-:Y:S01]  /*1ec50*/  PRMT R11, R3, 0x7610, R11 ;  /* 0x00007610030b7816 */ /* 0x002fe2000000000b */
[----:B------:R-:W-:Y:S01]  /*1ec60*/  FMUL R3, R177, R2 ;  /* 0x00000002b1037220 */ /* 0x000fe20000400000 */
[----:B------:R0:W-:Y:S02]  /*1ec70*/  @P5 STG.E.U16 desc[UR44][R4.64+0x170], R12 ;  /* 0x0001700c04005986 */ /* 0x0001e4000c10152c */
[----:B------:R-:W-:-:S02]  /*1ec80*/  F2FP.BF16.F32.PACK_AB R9, RZ, R9 ;  /* 0x00000009ff09723e */ /* 0x000fc400000010ff */
[C---:B------:R-:W-:Y:S02]  /*1ec90*/  ISETP.GT.AND P4, PT, R0.reuse, 0xb9, P2 ;  /* 0x000000b90000780c */ /* 0x040fe40001784270 */
[----:B------:R-:W-:Y:S02]  /*1eca0*/  ISETP.GT.AND P5, PT, R0, 0xc0, P3 ;  /* 0x000000c00000780c */ /* 0x000fe40001fa4270 */
[----:B0-----:R-:W-:Y:S02]  /*1ecb0*/  PRMT R12, R8, 0x7610, R12 ;  /* 0x00007610080c7816 */ /* 0x001fe4000000000c */
[----:B------:R-:W-:Y:S01]  /*1ecc0*/  F2FP.BF16.F32.PACK_AB R8, RZ, R3 ;  /* 0x00000003ff08723e */ /* 0x000fe200000010ff */
[----:B------:R-:W-:Y:S01]  /*1ecd0*/  FMUL R3, R176, R2 ;  /* 0x00000002b0037220 */ /* 0x000fe20000400000 */
[----:B------:R-:W-:Y:S01]  /*1ece0*/  PRMT R13, R9, 0x7610, R13 ;  /* 0x00007610090d7816 */ /* 0x000fe2000000000d */
[----:B------:R0:W-:Y:S01]  /*1ecf0*/  @P6 STG.E.U16 desc[UR44][R4.64+0x172], R10 ;  /* 0x0001720a04006986 */ /* 0x0001e2000c10152c */
[----:B------:R-:W-:-:S02]  /*1ed00*/  ISETP.GT.AND P0, PT, R0, 0xc1, P3 ;  /* 0x000000c10000780c */ /* 0x000fc40001f04270 */
[----:B------:R-:W-:Y:S01]  /*1ed10*/  F2FP.BF16.F32.PACK_AB R9, RZ, R3 ;  /* 0x00000003ff09723e */ /* 0x000fe200000010ff */
[----:B------:R1:W-:Y:S01]  /*1ed20*/  @P1 STG.E.U16 desc[UR44][R6.64+0x170], R11 ;  /* 0x0001700b06001986 */ /* 0x0003e2000c10152c */
[-C--:B------:R-:W-:Y:S01]  /*1ed30*/  FMUL R3, R174, R2.reuse ;  /* 0x00000002ae037220 */ /* 0x080fe20000400000 */
[----:B------:R-:W-:Y:S02]  /*1ed40*/  ISETP.GT.AND P1, PT, R0, 0xc0, P2 ;  /* 0x000000c00000780c */ /* 0x000fe40001724270 */
        /* <DEDUP_REMOVED lines=40> */
[C---:B------:R-:W-:Y:S01]  /*1efd0*/  ISETP.GT.AND P0, PT, R0.reuse, 0xd0, P2 ;  /* 0x000000d00000780c */ /* 0x040fe20001704270 */
        /* <DEDUP_REMOVED lines=11> */
[----:B------:R-:W-:Y:S01]  /*1f090*/  ISETP.GT.AND P5, PT, R0, 0xd9, P3 ;  /* 0x000000d90000780c */ /* 0x000fe20001fa4270 */
[----:B------:R-:W-:Y:S01]  /*1f0a0*/  FMUL R8, R164, R2 ;  /* 0x00000002a4087220 */ /* 0x000fe20000400000 */
[----:B------:R-:W-:Y:S01]  /*1f0b0*/  @P0 STG.E.U16 desc[UR44][R6.64+0x1a0], R14 ;  /* 0x0001a00e06000986 */ /* 0x000fe2000c10152c */
[----:B------:R-:W-:-:S03]  /*1f0c0*/  ISETP.GT.AND P0, PT, R0, 0xd8, P2 ;  /* 0x000000d80000780c */ /* 0x000fc60001704270 */
[----:B------:R0:W-:Y:S01]  /*1f0d0*/  @P1 STG.E.U16 desc[UR44][R6.64+0x1a2], R9 ;  /* 0x0001a20906001986 */ /* 0x0001e2000c10152c */
[----:B------:R-:W-:Y:S02]  /*1f0e0*/  F2FP.BF16.F32.PACK_AB R8, RZ, R8 ;  /* 0x00000008ff08723e */ /* 0x000fe400000010ff */
[----:B------:R-:W-:Y:S02]  /*1f0f0*/  ISETP.GT.AND P1, PT, R0, 0xd9, P2 ;  /* 0x000000d90000780c */ /* 0x000fe40001724270 */
        /* <DEDUP_REMOVED lines=16> */
[----:B------:R1:W-:Y:S01]  /*1f200*/  @P1 STG.E.U16 desc[UR44][R6.64+0x1b2], R10 ;  /* 0x0001b20a06001986 */ /* 0x0003e2000c10152c */
[C---:B------:R-:W-:Y:S02]  /*1f210*/  ISETP.GT.AND P1, PT, R0.reuse, 0xe0, P2 ;  /* 0x000000e00000780c */ /* 0x040fe40001724270 */
[----:B------:R-:W-:Y:S02]  /*1f220*/  ISETP.GT.AND P0, PT, R0, 0xe1, P2 ;  /* 0x000000e10000780c */ /* 0x000fe40001704270 */
[----:B0-----:R-:W-:Y:S02]  /*1f230*/  PRMT R12, R8, 0x7610, R12 ;  /* 0x00007610080c7816 */ /* 0x001fe4000000000c */
[----:B------:R-:W-:Y:S01]  /*1f240*/  F2FP.BF16.F32.PACK_AB R8, RZ, R3 ;  /* 0x00000003ff08723e */ /* 0x000fe200000010ff */
[----:B------:R-:W-:Y:S01]  /*1f250*/  FMUL R3, R157, R2 ;  /* 0x000000029d037220 */ /* 0x000fe20000400000 */
[----:B------:R0:W-:Y:S01]  /*1f260*/  @P4 STG.E.U16 desc[UR44][R4.64+0x1c0], R11 ;  /* 0x0001c00b04004986 */ /* 0x0001e2000c10152c */
[----:B-1----:R-:W-:-:S02]  /*1f270*/  PRMT R10, R9, 0x7610, R10 ;  /* 0x00007610090a7816 */ /* 0x002fc4000000000a */
[----:B------:R-:W-:Y:S01]  /*1f280*/  PRMT R13, R8, 0x7610, R13 ;  /* 0x00007610080d7816 */ /* 0x000fe2000000000d */
[----:B------:R-:W-:Y:S01]  /*1f290*/  @P5 STG.E.U16 desc[UR44][R4.64+0x1c2], R12 ;  /* 0x0001c20c04005986 */ /* 0x000fe2000c10152c */
[-C--:B------:R-:W-:Y:S01]  /*1f2a0*/  FMUL R8, R156, R2.reuse ;  /* 0x000000029c087220 */ /* 0x080fe20000400000 */
[C---:B------:R-:W-:Y:S02]  /*1f2b0*/  ISETP.GT.AND P4, PT, R0.reuse, 0xe8, P3 ;  /* 0x000000e80000780c */ /* 0x040fe40001f84270 */
[----:B------:R-:W-:Y:S01]  /*1f2c0*/  F2FP.BF16.F32.PACK_AB R9, RZ, R3 ;  /* 0x00000003ff09723e */ /* 0x000fe200000010ff */
[----:B------:R-:W-:Y:S01]  /*1f2d0*/  FMUL R3, R155, R2 ;  /* 0x000000029b037220 */ /* 0x000fe20000400000 */
[C---:B------:R-:W-:Y:S02]  /*1f2e0*/  ISETP.GT.AND P5, PT, R0.reuse, 0xe9, P3 ;  /* 0x000000e90000780c */ /* 0x040fe40001fa4270 */
[----:B------:R-:W-:Y:S02]  /*1f2f0*/  ISETP.GT.AND P6, PT, R0, 0xe8, P2 ;  /* 0x000000e80000780c */ /* 0x000fe400017c4270 */
[----:B------:R-:W-:Y:S01]  /*1f300*/  F2FP.BF16.F32.PACK_AB R8, RZ, R8 ;  /* 0x00000008ff08723e */ /* 0x000fe200000010ff */
[----:B------:R1:W-:Y:S01]  /*1f310*/  @P1 STG.E.U16 desc[UR44][R6.64+0x1c0], R10 ;  /* 0x0001c00a06001986 */ /* 0x0003e2000c10152c */
[----:B------:R-:W-:-:S02]  /*1f320*/  F2FP.BF16.F32.PACK_AB R3, RZ, R3 ;  /* 0x00000003ff03723e */ /* 0x000fc400000010ff */
[C---:B------:R-:W-:Y:S01]  /*1f330*/  ISETP.GT.AND P1, PT, R17.reuse, 0x80, PT ;  /* 0x000000801100780c */ /* 0x040fe20003f24270 */
[----:B------:R2:W-:Y:S01]  /*1f340*/  @P0 STG.E.U16 desc[UR44][R6.64+0x1c2], R13 ;  /* 0x0001c20d06000986 */ /* 0x0005e2000c10152c */
[----:B------:R-:W-:Y:S02]  /*1f350*/  ISETP.GT.AND P0, PT, R17, 0x88, PT ;  /* 0x000000881100780c */ /* 0x000fe40003f04270 */
[----:B0-----:R-:W-:Y:S02]  /*1f360*/  PRMT R11, R8, 0x7610, R11 ;  /* 0x00007610080b7816 */ /* 0x001fe4000000000b */
[----:B------:R-:W-:Y:S02]  /*1f370*/  PRMT R17, R3, 0x7610, R17 ;  /* 0x0000761003117816 */ /* 0x000fe40000000011 */
[----:B-1----:R-:W-:Y:S01]  /*1f380*/  PRMT R10, R9, 0x7610, R10 ;  /* 0x00007610090a7816 */ /* 0x002fe2000000000a */
[----:B------:R-:W-:-:S04]  /*1f390*/  FMUL R3, R154, R2 ;  /* 0x000000029a037220 */ /* 0x000fc80000400000 */
[----:B------:R-:W-:Y:S01]  /*1f3a0*/  @P4 STG.E.U16 desc[UR44][R4.64+0x1d0], R10 ;  /* 0x0001d00a04004986 */ /* 0x000fe2000c10152c */
[----:B------:R-:W-:-:S03]  /*1f3b0*/  ISETP.GT.AND P4, PT, R0, 0xe9, P2 ;  /* 0x000000e90000780c */ /* 0x000fc60001784270 */
[----:B------:R0:W-:Y:S01]  /*1f3c0*/  @P5 STG.E.U16 desc[UR44][R4.64+0x1d2], R11 ;  /* 0x0001d20b04005986 */ /* 0x0001e2000c10152c */
[----:B------:R-:W-:-:S03]  /*1f3d0*/  ISETP.GT.AND P5, PT, R0, 0xf0, P3 ;  /* 0x000000f00000780c */ /* 0x000fc60001fa4270 */
[----:B------:R-:W-:Y:S01]  /*1f3e0*/  @P6 STG.E.U16 desc[UR44][R6.64+0x1d0], R17 ;  /* 0x0001d01106006986 */ /* 0x000fe2000c10152c */
[----:B------:R-:W-:Y:S01]  /*1f3f0*/  ISETP.GT.AND P6, PT, R0, 0xf1, P3 ;  /* 0x000000f10000780c */ /* 0x000fe20001fc4270 */
[-C--:B------:R-:W-:Y:S01]  /*1f400*/  FMUL R8, R153, R2.reuse ;  /* 0x0000000299087220 */ /* 0x080fe20000400000 */
[----:B------:R-:W-:Y:S01]  /*1f410*/  FMUL R9, R152, R2 ;  /* 0x0000000298097220 */ /* 0x000fe20000400000 */
[----:B--2---:R-:W-:-:S03]  /*1f420*/  F2FP.BF16.F32.PACK_AB R13, RZ, R3 ;  /* 0x00000003ff0d723e */ /* 0x004fc600000010ff */
[----:B------:R-:W-:Y:S02]  /*1f430*/  F2FP.BF16.F32.PACK_AB R14, RZ, R8 ;  /* 0x00000008ff0e723e */ /* 0x000fe400000010ff */
[----:B------:R-:W-:Y:S01]  /*1f440*/  F2FP.BF16.F32.PACK_AB R15, RZ, R9 ;  /* 0x00000009ff0f723e */ /* 0x000fe200000010ff */
[----:B------:R-:W-:Y:S01]  /*1f450*/  @P4 STG.E.U16 desc[UR44][R6.64+0x1d2], R13 ;  /* 0x0001d20d06004986 */ /* 0x000fe2000c10152c */
[----:B------:R-:W-:-:S03]  /*1f460*/  ISETP.GT.AND P4, PT, R0, 0xf1, P2 ;  /* 0x000000f10000780c */ /* 0x000fc60001784270 */
[----:B------:R-:W-:Y:S04]  /*1f470*/  @P5 STG.E.U16 desc[UR44][R4.64+0x1e0], R14 ;  /* 0x0001e00e04005986 */ /* 0x000fe8000c10152c */
[----:B------:R-:W-:Y:S01]  /*1f480*/  @P6 STG.E.U16 desc[UR44][R4.64+0x1e2], R15 ;  /* 0x0001e20f04006986 */ /* 0x000fe2000c10152c */
[----:B------:R-:W-:Y:S01]  /*1f490*/  ISETP.GT.AND P6, PT, R0, 0xf0, P2 ;  /* 0x000000f00000780c */ /* 0x000fe200017c4270 */
[-C--:B0-----:R-:W-:Y:S01]  /*1f4a0*/  FMUL R11, R23, R2.reuse ;  /* 0x00000002170b7220 */ /* 0x081fe20000400000 */
[----:B------:R-:W-:-:S04]  /*1f4b0*/  FMUL R12, R22, R2 ;  /* 0x00000002160c7220 */ /* 0x000fc80000400000 */
[----:B------:R-:W-:Y:S02]  /*1f4c0*/  F2FP.BF16.F32.PACK_AB R11, RZ, R11 ;  /* 0x0000000bff0b723e */ /* 0x000fe400000010ff */
[----:B------:R-:W-:Y:S02]  /*1f4d0*/  F2FP.BF16.F32.PACK_AB R12, RZ, R12 ;  /* 0x0000000cff0c723e */ /* 0x000fe400000010ff */
[C---:B------:R-:W-:Y:S02]  /*1f4e0*/  ISETP.GT.AND P5, PT, R0.reuse, 0xf8, P3 ;  /* 0x000000f80000780c */ /* 0x040fe40001fa4270 */
[----:B------:R-:W-:Y:S01]  /*1f4f0*/  ISETP.GT.AND P3, PT, R0, 0xf9, P3 ;  /* 0x000000f90000780c */ /* 0x000fe20001f64270 */
[----:B------:R-:W-:Y:S01]  /*1f500*/  @P6 STG.E.U16 desc[UR44][R6.64+0x1e0], R11 ;  /* 0x0001e00b06006986 */ /* 0x000fe2000c10152c */
[----:B------:R-:W-:-:S03]  /*1f510*/  FMUL R10, R21, R2 ;  /* 0x00000002150a7220 */ /* 0x000fc60000400000 */
[----:B------:R0:W-:Y:S01]  /*1f520*/  @P4 STG.E.U16 desc[UR44][R6.64+0x1e2], R12 ;  /* 0x0001e20c06004986 */ /* 0x0001e2000c10152c */
[----:B------:R-:W-:Y:S01]  /*1f530*/  ISETP.GT.AND P4, PT, R0, 0xf8, P2 ;  /* 0x000000f80000780c */ /* 0x000fe20001784270 */
[-C--:B------:R-:W-:Y:S01]  /*1f540*/  FMUL R9, R20, R2.reuse ;  /* 0x0000000214097220 */ /* 0x080fe20000400000 */
[-C--:B------:R-:W-:Y:S01]  /*1f550*/  FMUL R8, R18, R2.reuse ;  /* 0x0000000212087220 */ /* 0x080fe20000400000 */
[----:B------:R-:W-:Y:S01]  /*1f560*/  FMUL R3, R19, R2 ;  /* 0x0000000213037220 */ /* 0x000fe20000400000 */
[----:B------:R-:W-:Y:S02]  /*1f570*/  F2FP.BF16.F32.PACK_AB R10, RZ, R10 ;  /* 0x0000000aff0a723e */ /* 0x000fe400000010ff */
[----:B------:R-:W-:Y:S02]  /*1f580*/  ISETP.GT.AND P2, PT, R0, 0xf9, P2 ;  /* 0x000000f90000780c */ /* 0x000fe40001744270 */
[----:B------:R-:W-:Y:S02]  /*1f590*/  F2FP.BF16.F32.PACK_AB R9, RZ, R9 ;  /* 0x00000009ff09723e */ /* 0x000fe400000010ff */
[----:B------:R-:W-:-:S02]  /*1f5a0*/  F2FP.BF16.F32.PACK_AB R8, RZ, R8 ;  /* 0x00000008ff08723e */ /* 0x000fc400000010ff */
[----:B------:R-:W-:Y:S01]  /*1f5b0*/  F2FP.BF16.F32.PACK_AB R3, RZ, R3 ;  /* 0x00000003ff03723e */ /* 0x000fe200000010ff */
[----:B------:R-:W-:Y:S01]  /*1f5c0*/  @P5 STG.E.U16 desc[UR44][R4.64+0x1f0], R10 ;  /* 0x0001f00a04005986 */ /* 0x000fe2000c10152c */
[----:B0-----:R-:W-:Y:S01]  /*1f5d0*/  PRMT R12, R8, 0x7610, R12 ;  /* 0x00007610080c7816 */ /* 0x001fe2000000000c */
[----:B------:R-:W-:Y:S01]  /*1f5e0*/  @P4 IMAD.MOV.U32 R8, RZ, RZ, R6 ;  /* 0x000000ffff084224 */ /* 0x000fe200078e0006 */
[----:B------:R-:W-:Y:S01]  /*1f5f0*/  PRMT R11, R3, 0x7610, R11 ;  /* 0x00007610030b7816 */ /* 0x000fe2000000000b */
[----:B------:R0:W-:Y:S01]  /*1f600*/  @P3 STG.E.U16 desc[UR44][R4.64+0x1f2], R9 ;  /* 0x0001f20904003986 */ /* 0x0001e2000c10152c */
[----:B------:R-:W-:Y:S02]  /*1f610*/  USHF.L.U32 UR12, UR8, 0x8, URZ ;  /* 0x00000008080c7899 */ /* 0x000fe4000800063f */
[----:B------:R-:W-:Y:S01]  /*1f620*/  USHF.L.U64.HI UR11, UR8, 0x8, UR9 ;  /* 0x00000008080b7899 */ /* 0x000fe20008010209 */
[----:B0-----:R-:W-:-:S03]  /*1f630*/  @P4 IMAD.MOV.U32 R9, RZ, RZ, R7 ;  /* 0x000000ffff094224 */ /* 0x001fc600078e0007 */
[----:B------:R-:W-:Y:S02]  /*1f640*/  MOV R3, UR12 ;  /* 0x0000000c00037c02 */ /* 0x000fe40008000f00 */
[----:B------:R0:W-:Y:S01]  /*1f650*/  @P4 STG.E.U16 desc[UR44][R8.64+0x1f0], R11 ;  /* 0x0001f00b08004986 */ /* 0x0001e2000c10152c */
[C---:B------:R-:W-:Y:S02]  /*1f660*/  ISETP.GT.AND P3, PT, R0.reuse, RZ, P1 ;  /* 0x000000ff0000720c */ /* 0x040fe40000f64270 */
[----:B------:R-:W-:Y:S01]  /*1f670*/  ISETP.GT.AND P4, PT, R0, 0x1, P1 ;  /* 0x000000010000780c */ /* 0x000fe20000f84270 */
[-C--:B------:R-:W-:Y:S01]  /*1f680*/  FMUL R24, R24, R2.reuse ;  /* 0x0000000218187220 */ /* 0x080fe20000400000 */
[----:B------:R-:W-:Y:S01]  /*1f690*/  FMUL R25, R25, R2 ;  /* 0x0000000219197220 */ /* 0x000fe20000400000 */
[----:B0-----:R-:W-:Y:S02]  /*1f6a0*/  @P2 IMAD.MOV.U32 R8, RZ, RZ, R6 ;  /* 0x000000ffff082224 */ /* 0x001fe400078e0006 */
[----:B------:R-:W-:Y:S01]  /*1f6b0*/  @P2 IMAD.MOV.U32 R9, RZ, RZ, R7 ;  /* 0x000000ffff092224 */ /* 0x000fe200078e0007 */
[----:B------:R-:W-:-:S04]  /*1f6c0*/  MOV R7, UR11 ;  /* 0x0000000b00077c02 */ /* 0x000fc80008000f00 */
[----:B------:R0:W-:Y:S01]  /*1f6d0*/  @P2 STG.E.U16 desc[UR44][R8.64+0x1f2], R12 ;  /* 0x0001f20c08002986 */ /* 0x0001e2000c10152c */
[C---:B------:R-:W-:Y:S02]  /*1f6e0*/  IADD3 R6, P2, P6, R4.reuse, UR5, R3 ;  /* 0x0000000504067c10 */ /* 0x040fe4000fe5e003 */
[----:B------:R-:W-:Y:S02]  /*1f6f0*/  IADD3 R4, P5, R4, UR12, RZ ;  /* 0x0000000c04047c10 */ /* 0x000fe4000ffbe0ff */
[C---:B------:R-:W-:Y:S02]  /*1f700*/  IADD3.X R7, R5.reuse, UR4, R7, P2, P6 ;  /* 0x0000000405077c10 */ /* 0x040fe400097ec407 */
[----:B------:R-:W-:Y:S02]  /*1f710*/  F2FP.BF16.F32.PACK_AB R24, RZ, R24 ;  /* 0x00000018ff18723e */ /* 0x000fe400000010ff */
[----:B------:R-:W-:Y:S02]  /*1f720*/  IADD3.X R5, R5, UR11, RZ, P5, !PT ;  /* 0x0000000b05057c10 */ /* 0x000fe4000affe4ff */
[----:B------:R-:W-:-:S02]  /*1f730*/  F2FP.BF16.F32.PACK_AB R25, RZ, R25 ;  /* 0x00000019ff19723e */ /* 0x000fc400000010ff */
[C---:B------:R-:W-:Y:S01]  /*1f740*/  ISETP.GT.AND P2, PT, R0.reuse, RZ, P0 ;  /* 0x000000ff0000720c */ /* 0x040fe20000744270 */
[----:B------:R-:W-:Y:S01]  /*1f750*/  @P3 STG.E.U16 desc[UR44][R4.64], R24 ;  /* 0x0000001804003986 */ /* 0x000fe2000c10152c */
[----:B------:R-:W-:Y:S01]  /*1f760*/  ISETP.GT.AND P3, PT, R0, 0x1, P0 ;  /* 0x000000010000780c */ /* 0x000fe20000764270 */
[-C--:B------:R-:W-:Y:S02]  /*1f770*/  FMUL R26, R26, R2.reuse ;  /* 0x000000021a1a7220 */ /* 0x080fe40000400000 */
[----:B------:R-:W-:Y:S01]  /*1f780*/  @P4 STG.E.U16 desc[UR44][R4.64+0x2], R25 ;  /* 0x0000021904004986 */ /* 0x000fe2000c10152c */
[----:B------:R-:W-:Y:S01]  /*1f790*/  ISETP.GT.AND P4, PT, R0, 0x8, P1 ;  /* 0x000000080000780c */ /* 0x000fe20000f84270 */
[-C--:B------:R-:W-:Y:S01]  /*1f7a0*/  FMUL R27, R27, R2.reuse ;  /* 0x000000021b1b7220 */ /* 0x080fe20000400000 */
[----:B0-----:R-:W-:Y:S01]  /*1f7b0*/  IADD3 R8, P5, R4, UR5, RZ ;  /* 0x0000000504087c10 */ /* 0x001fe2000ffbe0ff */
[----:B------:R-:W-:Y:S01]  /*1f7c0*/  FMUL R28, R28, R2 ;  /* 0x000000021c1c7220 */ /* 0x000fe20000400000 */
[----:B------:R-:W-:-:S02]  /*1f7d0*/  F2FP.BF16.F32.PACK_AB R26, RZ, R26 ;  /* 0x0000001aff1a723e */ /* 0x000fc400000010ff */
[----:B------:R-:W-:Y:S02]  /*1f7e0*/  IADD3.X R9, R5, UR4, RZ, P5, !PT ;  /* 0x0000000405097c10 */ /* 0x000fe4000affe4ff */
[----:B------:R-:W-:Y:S02]  /*1f7f0*/  F2FP.BF16.F32.PACK_AB R27, RZ, R27 ;  /* 0x0000001bff1b723e */ /* 0x000fe400000010ff */
[----:B------:R-:W-:Y:S01]  /*1f800*/  F2FP.BF16.F32.PACK_AB R28, RZ, R28 ;  /* 0x0000001cff1c723e */ /* 0x000fe200000010ff */
[----:B------:R-:W-:Y:S01]  /*1f810*/  @P2 STG.E.U16 desc[UR44][R8.64], R26 ;  /* 0x0000001a08002986 */ /* 0x000fe2000c10152c */
[C---:B------:R-:W-:Y:S02]  /*1f820*/  ISETP.GT.AND P5, PT, R0.reuse, 0x9, P1 ;  /* 0x000000090000780c */ /* 0x040fe40000fa4270 */
[C---:B------:R-:W-:Y:S01]  /*1f830*/  ISETP.GT.AND P2, PT, R0.reuse, 0x8, P0 ;  /* 0x000000080000780c */ /* 0x040fe20000744270 */
[----:B------:R-:W-:Y:S01]  /*1f840*/  @P3 STG.E.U16 desc[UR44][R8.64+0x2], R27 ;  /* 0x0000021b08003986 */ /* 0x000fe2000c10152c */
[-C--:B------:R-:W-:Y:S01]  /*1f850*/  FMUL R29, R29, R2.reuse ;  /* 0x000000021d1d7220 */ /* 0x080fe20000400000 */
[----:B------:R-:W-:Y:S01]  /*1f860*/  ISETP.GT.AND P3, PT, R0, 0x9, P0 ;  /* 0x000000090000780c */ /* 0x000fe20000764270 */
[-C--:B------:R-:W-:Y:S01]  /*1f870*/  FMUL R30, R30, R2.reuse ;  /* 0x000000021e1e7220 */ /* 0x080fe20000400000 */
[----:B------:R-:W-:Y:S01]  /*1f880*/  @P4 STG.E.U16 desc[UR44][R4.64+0x10], R28 ;  /* 0x0000101c04004986 */ /* 0x000fe2000c10152c */
[----:B------:R-:W-:Y:S01]  /*1f890*/  ISETP.GT.AND P4, PT, R0, 0x10, P1 ;  /* 0x000000100000780c */ /* 0x000fe20000f84270 */
[-C--:B------:R-:W-:Y:S01]  /*1f8a0*/  FMUL R31, R31, R2.reuse ;  /* 0x000000021f1f7220 */ /* 0x080fe20000400000 */
[----:B------:R-:W-:Y:S01]  /*1f8b0*/  IADD3 R10, P6, R4, UR5, RZ ;  /* 0x00000005040a7c10 */ /* 0x000fe2000ffde0ff */
[----:B------:R-:W-:Y:S01]  /*1f8c0*/  FMUL R32, R32, R2 ;  /* 0x0000000220207220 */ /* 0x000fe20000400000 */
[----:B------:R-:W-:-:S02]  /*1f8d0*/  F2FP.BF16.F32.PACK_AB R29, RZ, R29 ;  /* 0x0000001dff1d723e */ /* 0x000fc400000010ff */
[----:B------:R-:W-:Y:S02]  /*1f8e0*/  F2FP.BF16.F32.PACK_AB R30, RZ, R30 ;  /* 0x0000001eff1e723e */ /* 0x000fe400000010ff */
[----:B------:R-:W-:Y:S02]  /*1f8f0*/  IADD3.X R11, R5, UR4, RZ, P6, !PT ;  /* 0x00000004050b7c10 */ /* 0x000fe4000b7fe4ff */
[----:B------:R-:W-:Y:S01]  /*1f900*/  F2FP.BF16.F32.PACK_AB R31, RZ, R31 ;  /* 0x0000001fff1f723e */ /* 0x000fe200000010ff */
[----:B------:R-:W-:Y:S01]  /*1f910*/  @P5 STG.E.U16 desc[UR44][R4.64+0x12], R29 ;  /* 0x0000121d04005986 */ /* 0x000fe2000c10152c */
[----:B------:R-:W-:Y:S02]  /*1f920*/  F2FP.BF16.F32.PACK_AB R32, RZ, R32 ;  /* 0x00000020ff20723e */ /* 0x000fe400000010ff */
[C---:B------:R-:W-:Y:S01]  /*1f930*/  ISETP.GT.AND P5, PT, R0.reuse, 0x11, P1 ;  /* 0x000000110000780c */ /* 0x040fe20000fa4270 */
[----:B------:R-:W-:Y:S01]  /*1f940*/  @P2 STG.E.U16 desc[UR44][R10.64+0x10], R30 ;  /* 0x0000101e0a002986 */ /* 0x000fe2000c10152c */
[----:B------:R-:W-:Y:S01]  /*1f950*/  ISETP.GT.AND P2, PT, R0, 0x10, P0 ;  /* 0x000000100000780c */ /* 0x000fe20000744270 */
[----:B------:R-:W-:-:S02]  /*1f960*/  FMUL R33, R33, R2 ;  /* 0x0000000221217220 */ /* 0x000fc40000400000 */
[----:B------:R-:W-:Y:S01]  /*1f970*/  @P3 STG.E.U16 desc[UR44][R6.64+0x12], R31 ;  /* 0x0000121f06003986 */ /* 0x000fe2000c10152c */
[----:B------:R-:W-:Y:S01]  /*1f980*/  ISETP.GT.AND P3, PT, R0, 0x11, P0 ;  /* 0x000000110000780c */ /* 0x000fe20000764270 */
[-C--:B------:R-:W-:Y:S02]  /*1f990*/  FMUL R34, R34, R2.reuse ;  /* 0x0000000222227220 */ /* 0x080fe40000400000 */
[----:B------:R-:W-:Y:S01]  /*1f9a0*/  @P4 STG.E.U16 desc[UR44][R4.64+0x20], R32 ;  /* 0x0000202004004986 */ /* 0x000fe2000c10152c */
[----:B------:R-:W-:Y:S01]  /*1f9b0*/  ISETP.GT.AND P4, PT, R0, 0x18, P1 ;  /* 0x000000180000780c */ /* 0x000fe20000f84270 */
[-C--:B------:R-:W-:Y:S01]  /*1f9c0*/  FMUL R35, R35, R2.reuse ;  /* 0x0000000223237220 */ /* 0x080fe20000400000 */
[----:B------:R-:W-:Y:S01]  /*1f9d0*/  FMUL R36, R36, R2 ;  /* 0x0000000224247220 */ /* 0x000fe20000400000 */
[----:B------:R-:W-:Y:S02]  /*1f9e0*/  F2FP.BF16.F32.PACK_AB R33, RZ, R33 ;  /* 0x00000021ff21723e */ /* 0x000fe400000010ff */
[----:B------:R-:W-:-:S02]  /*1f9f0*/  F2FP.BF16.F32.PACK_AB R34, RZ, R34 ;  /* 0x00000022ff22723e */ /* 0x000fc400000010ff */
[----:B------:R-:W-:Y:S01]  /*1fa00*/  F2FP.BF16.F32.PACK_AB R35, RZ, R35 ;  /* 0x00000023ff23723e */ /* 0x000fe200000010ff */
[----:B------:R-:W-:Y:S01]  /*1fa10*/  @P5 STG.E.U16 desc[UR44][R4.64+0x22], R33 ;  /* 0x0000222104005986 */ /* 0x000fe2000c10152c */
[----:B------:R-:W-:Y:S02]  /*1fa20*/  F2FP.BF16.F32.PACK_AB R36, RZ, R36 ;  /* 0x00000024ff24723e */ /* 0x000fe400000010ff */
[C---:B------:R-:W-:Y:S01]  /*1fa30*/  ISETP.GT.AND P5, PT, R0.reuse, 0x19, P1 ;  /* 0x000000190000780c */ /* 0x040fe20000fa4270 */
[----:B------:R-:W-:Y:S01]  /*1fa40*/  @P2 STG.E.U16 desc[UR44][R6.64+0x20], R34 ;  /* 0x0000202206002986 */ /* 0x000fe2000c10152c */
[C---:B------:R-:W-:Y:S01]  /*1fa50*/  ISETP.GT.AND P2, PT, R0.reuse, 0x18, P0 ;  /* 0x000000180000780c */ /* 0x040fe20000744270 */
[-C--:B------:R-:W-:Y:S02]  /*1fa60*/  FMUL R37, R37, R2.reuse ;  /* 0x0000000225257220 */ /* 0x080fe40000400000 */
[----:B------:R-:W-:Y:S01]  /*1fa70*/  @P3 STG.E.U16 desc[UR44][R6.64+0x22], R35 ;  /* 0x0000222306003986 */ /* 0x000fe2000c10152c */
[----:B------:R-:W-:Y:S01]  /*1fa80*/  ISETP.GT.AND P3, PT, R0, 0x19, P0 ;  /* 0x000000190000780c */ /* 0x000fe20000764270 */
[----:B------:R-:W-:-:S02]  /*1fa90*/  FMUL R38, R38, R2 ;  /* 0x0000000226267220 */ /* 0x000fc40000400000 */
[----:B------:R-:W-:Y:S01]  /*1faa0*/  @P4 STG.E.U16 desc[UR44][R4.64+0x30], R36 ;  /* 0x0000302404004986 */ /* 0x000fe2000c10152c */
[----:B------:R-:W-:Y:S01]  /*1fab0*/  ISETP.GT.AND P4, PT, R0, 0x20, P1 ;  /* 0x000000200000780c */ /* 0x000fe20000f84270 */
[-C--:B------:R-:W-:Y:S01]  /*1fac0*/  FMUL R39, R39, R2.reuse ;  /* 0x0000000227277220 */ /* 0x080fe20000400000 */
[----:B------:R-:W-:Y:S01]  /*1fad0*/  FMUL R40, R40, R2 ;  /* 0x0000000228287220 */ /* 0x000fe20000400000 */
[----:B------:R-:W-:Y:S02]  /*1fae0*/  F2FP.BF16.F32.PACK_AB R37, RZ, R37 ;  /* 0x00000025ff25723e */ /* 0x000fe400000010ff */
[----:B------:R-:W-:Y:S02]  /*1faf0*/  F2FP.BF16.F32.PACK_AB R38, RZ, R38 ;  /* 0x00000026ff26723e */ /* 0x000fe400000010ff */
[----:B------:R-:W-:Y:S01]  /*1fb00*/  F2FP.BF16.F32.PACK_AB R39, RZ, R39 ;  /* 0x00000027ff27723e */ /* 0x000fe200000010ff */
[----:B------:R-:W-:Y:S01]  /*1fb10*/  @P5 STG.E.U16 desc[UR44][R4.64+0x32], R37 ;  /* 0x0000322504005986 */ /* 0x000fe2000c10152c */
[----:B------:R-:W-:-:S02]  /*1fb20*/  F2FP.BF16.F32.PACK_AB R40, RZ, R40 ;  /* 0x00000028ff28723e */ /* 0x000fc400000010ff */
[C---:B------:R-:W-:Y:S01]  /*1fb30*/  ISETP.GT.AND P5, PT, R0.reuse, 0x21, P1 ;  /* 0x000000210000780c */ /* 0x040fe20000fa4270 */
[----:B------:R-:W-:Y:S01]  /*1fb40*/  @P2 STG.E.U16 desc[UR44][R6.64+0x30], R38 ;  /* 0x0000302606002986 */ /* 0x000fe2000c10152c */
[C---:B------:R-:W-:Y:S01]  /*1fb50*/  ISETP.GT.AND P2, PT, R0.reuse, 0x20, P0 ;  /* 0x000000200000780c */ /* 0x040fe20000744270 */
[-C--:B------:R-:W-:Y:S02]  /*1fb60*/  FMUL R41, R41, R2.reuse ;  /* 0x0000000229297220 */ /* 0x080fe40000400000 */
[----:B------:R-:W-:Y:S01]  /*1fb70*/  @P3 STG.E.U16 desc[UR44][R6.64+0x32], R39 ;  /* 0x0000322706003986 */ /* 0x000fe2000c10152c */
[----:B------:R-:W-:Y:S01]  /*1fb80*/  ISETP.GT.AND P3, PT, R0, 0x21, P0 ;  /* 0x000000210000780c */ /* 0x000fe20000764270 */
[-C--:B------:R-:W-:Y:S02]  /*1fb90*/  FMUL R42, R42, R2.reuse ;  /* 0x000000022a2a7220 */ /* 0x080fe40000400000 */
[----:B------:R-:W-:Y:S01]  /*1fba0*/  @P4 STG.E.U16 desc[UR44][R4.64+0x40], R40 ;  /* 0x0000402804004986 */ /* 0x000fe2000c10152c */
[----:B------:R-:W-:Y:S01]  /*1fbb0*/  ISETP.GT.AND P4, PT, R0, 0x28, P1 ;  /* 0x000000280000780c */ /* 0x000fe20000f84270 */
[-C--:B------:R-:W-:Y:S01]  /*1fbc0*/  FMUL R43, R43, R2.reuse ;  /* 0x000000022b2b7220 */ /* 0x080fe20000400000 */
[----:B------:R-:W-:Y:S01]  /*1fbd0*/  FMUL R44, R44, R2 ;  /* 0x000000022c2c7220 */ /* 0x000fe20000400000 */
[----:B------:R-:W-:-:S02]  /*1fbe0*/  F2FP.BF16.F32.PACK_AB R41, RZ, R41 ;  /* 0x00000029ff29723e */ /* 0x000fc400000010ff */
[----:B------:R-:W-:Y:S02]  /*1fbf0*/  F2FP.BF16.F32.PACK_AB R42, RZ, R42 ;  /* 0x0000002aff2a723e */ /* 0x000fe400000010ff */
        /* <DEDUP_REMOVED lines=357> */
[----:B------:R-:W-:Y:S01]  /*21250*/  ISETP.GT.AND P2, PT, R0, 0xd8, P0 ;  /* 0x000000d80000780c */ /* 0x000fe20000744270 */
[-C--:B------:R-:W-:Y:S02]  /*21260*/  FMUL R133, R133, R2.reuse ;  /* 0x0000000285857220 */ /* 0x080fe40000400000 */
[----:B------:R-:W-:Y:S01]  /*21270*/  @P3 STG.E.U16 desc[UR44][R6.64+0x1a2], R131 ;  /* 0x0001a28306003986 */ /* 0x000fe2000c10152c */
[----:B------:R-:W-:-:S03]  /*21280*/  FMUL R134, R134, R2 ;  /* 0x0000000286867220 */ /* 0x000fc60000400000 */
[----:B------:R-:W-:Y:S01]  /*21290*/  @P4 STG.E.U16 desc[UR44][R4.64+0x1b0], R132 ;  /* 0x0001b08404004986 */ /* 0x000fe2000c10152c */
[C---:B------:R-:W-:Y:S01]  /*212a0*/  ISETP.GT.AND P4, PT, R0.reuse, 0xd9, P0 ;  /* 0x000000d90000780c */ /* 0x040fe20000784270 */
[----:B------:R-:W-:Y:S01]  /*212b0*/  FMUL R135, R135, R2 ;  /* 0x0000000287877220 */ /* 0x000fe20000400000 */
[----:B------:R-:W-:Y:S02]  /*212c0*/  F2FP.BF16.F32.PACK_AB R133, RZ, R133 ;  /* 0x00000085ff85723e */ /* 0x000fe400000010ff */
[----:B------:R-:W-:Y:S02]  /*212d0*/  F2FP.BF16.F32.PACK_AB R134, RZ, R134 ;  /* 0x00000086ff86723e */ /* 0x000fe400000010ff */
[----:B------:R-:W-:Y:S01]  /*212e0*/  F2FP.BF16.F32.PACK_AB R135, RZ, R135 ;  /* 0x00000087ff87723e */ /* 0x000fe200000010ff */
[----:B------:R-:W-:Y:S01]  /*212f0*/  @P5 STG.E.U16 desc[UR44][R4.64+0x1b2], R133 ;  /* 0x0001b28504005986 */ /* 0x000fe2000c10152c */
[----:B------:R-:W-:-:S03]  /*21300*/  ISETP.GT.AND P5, PT, R0, 0xe0, P1 ;  /* 0x000000e00000780c */ /* 0x000fc60000fa4270 */
[----:B------:R-:W-:Y:S01]  /*21310*/  @P2 STG.E.U16 desc[UR44][R6.64+0x1b0], R134 ;  /* 0x0001b08606002986 */ /* 0x000fe2000c10152c */
[----:B------:R-:W-:Y:S01]  /*21320*/  ISETP.GT.AND P2, PT, R0, 0xe1, P1 ;  /* 0x000000e10000780c */ /* 0x000fe20000f44270 */
[-C--:B------:R-:W-:Y:S01]  /*21330*/  FMUL R136, R136, R2.reuse ;  /* 0x0000000288887220 */ /* 0x080fe20000400000 */
[C---:B------:R-:W-:Y:S01]  /*21340*/  ISETP.GT.AND P3, PT, R0.reuse, 0xe0, P0 ;  /* 0x000000e00000780c */ /* 0x040fe20000764270 */
[----:B------:R-:W-:Y:S01]  /*21350*/  @P4 STG.E.U16 desc[UR44][R6.64+0x1b2], R135 ;  /* 0x0001b28706004986 */ /* 0x000fe2000c10152c */
[-C--:B------:R-:W-:Y:S01]  /*21360*/  FMUL R137, R137, R2.reuse ;  /* 0x0000000289897220 */ /* 0x080fe20000400000 */
[----:B------:R-:W-:Y:S01]  /*21370*/  ISETP.GT.AND P4, PT, R0, 0xe1, P0 ;  /* 0x000000e10000780c */ /* 0x000fe20000784270 */
[-C--:B------:R-:W-:Y:S01]  /*21380*/  FMUL R138, R138, R2.reuse ;  /* 0x000000028a8a7220 */ /* 0x080fe20000400000 */
[----:B------:R-:W-:Y:S01]  /*21390*/  FMUL R139, R139, R2 ;  /* 0x000000028b8b7220 */ /* 0x000fe20000400000 */
[----:B------:R-:W-:Y:S02]  /*213a0*/  F2FP.BF16.F32.PACK_AB R136, RZ, R136 ;  /* 0x00000088ff88723e */ /* 0x000fe400000010ff */
[----:B------:R-:W-:-:S02]  /*213b0*/  F2FP.BF16.F32.PACK_AB R137, RZ, R137 ;  /* 0x00000089ff89723e */ /* 0x000fc400000010ff */
[----:B------:R-:W-:Y:S02]  /*213c0*/  F2FP.BF16.F32.PACK_AB R138, RZ, R138 ;  /* 0x0000008aff8a723e */ /* 0x000fe400000010ff */
[----:B------:R-:W-:Y:S01]  /*213d0*/  F2FP.BF16.F32.PACK_AB R139, RZ, R139 ;  /* 0x0000008bff8b723e */ /* 0x000fe200000010ff */
[----:B------:R-:W-:Y:S01]  /*213e0*/  @P5 STG.E.U16 desc[UR44][R4.64+0x1c0], R136 ;  /* 0x0001c08804005986 */ /* 0x000fe2000c10152c */
[----:B------:R-:W-:-:S03]  /*213f0*/  ISETP.GT.AND P5, PT, R0, 0xe9, P1 ;  /* 0x000000e90000780c */ /* 0x000fc60000fa4270 */
[----:B------:R-:W-:Y:S01]  /*21400*/  @P2 STG.E.U16 desc[UR44][R4.64+0x1c2], R137 ;  /* 0x0001c28904002986 */ /* 0x000fe2000c10152c */
[C---:B------:R-:W-:Y:S02]  /*21410*/  ISETP.GT.AND P2, PT, R0.reuse, 0xe8, P1 ;  /* 0x000000e80000780c */ /* 0x040fe40000f44270 */
[C---:B------:R-:W-:Y:S01]  /*21420*/  ISETP.GT.AND P6, PT, R0.reuse, 0xe8, P0 ;  /* 0x000000e80000780c */ /* 0x040fe200007c4270 */
[----:B------:R-:W-:Y:S01]  /*21430*/  @P3 STG.E.U16 desc[UR44][R6.64+0x1c0], R138 ;  /* 0x0001c08a06003986 */ /* 0x000fe2000c10152c */
[----:B------:R-:W-:Y:S01]  /*21440*/  ISETP.GT.AND P3, PT, R0, 0xe9, P0 ;  /* 0x000000e90000780c */ /* 0x000fe20000764270 */
[-C--:B------:R-:W-:Y:S01]  /*21450*/  FMUL R140, R140, R2.reuse ;  /* 0x000000028c8c7220 */ /* 0x080fe20000400000 */
[-C--:B------:R-:W-:Y:S01]  /*21460*/  FMUL R141, R141, R2.reuse ;  /* 0x000000028d8d7220 */ /* 0x080fe20000400000 */
[----:B------:R-:W-:Y:S01]  /*21470*/  @P4 STG.E.U16 desc[UR44][R6.64+0x1c2], R139 ;  /* 0x0001c28b06004986 */ /* 0x000fe2000c10152c */
[----:B------:R-:W-:Y:S01]  /*21480*/  ISETP.GT.AND P4, PT, R0, 0xf0, P1 ;  /* 0x000000f00000780c */ /* 0x000fe20000f84270 */
[-C--:B------:R-:W-:Y:S01]  /*21490*/  FMUL R142, R142, R2.reuse ;  /* 0x000000028e8e7220 */ /* 0x080fe20000400000 */
[-C--:B------:R-:W-:Y:S01]  /*214a0*/  FMUL R143, R143, R2.reuse ;  /* 0x000000028f8f7220 */ /* 0x080fe20000400000 */
[----:B------:R-:W-:Y:S01]  /*214b0*/  FMUL R144, R144, R2 ;  /* 0x0000000290907220 */ /* 0x000fe20000400000 */
[----:B------:R-:W-:-:S02]  /*214c0*/  F2FP.BF16.F32.PACK_AB R140, RZ, R140 ;  /* 0x0000008cff8c723e */ /* 0x000fc400000010ff */
[----:B------:R-:W-:Y:S02]  /*214d0*/  F2FP.BF16.F32.PACK_AB R141, RZ, R141 ;  /* 0x0000008dff8d723e */ /* 0x000fe400000010ff */
[----:B------:R-:W-:Y:S02]  /*214e0*/  F2FP.BF16.F32.PACK_AB R142, RZ, R142 ;  /* 0x0000008eff8e723e */ /* 0x000fe400000010ff */
[----:B------:R-:W-:Y:S02]  /*214f0*/  F2FP.BF16.F32.PACK_AB R143, RZ, R143 ;  /* 0x0000008fff8f723e */ /* 0x000fe400000010ff */
[----:B------:R-:W-:Y:S01]  /*21500*/  F2FP.BF16.F32.PACK_AB R144, RZ, R144 ;  /* 0x00000090ff90723e */ /* 0x000fe200000010ff */
[----:B------:R-:W-:Y:S01]  /*21510*/  @P2 STG.E.U16 desc[UR44][R4.64+0x1d0], R140 ;  /* 0x0001d08c04002986 */ /* 0x000fe2000c10152c */
[----:B------:R-:W-:-:S03]  /*21520*/  ISETP.GT.AND P2, PT, R0, 0xf1, P1 ;  /* 0x000000f10000780c */ /* 0x000fc60000f44270 */
[----:B------:R-:W-:Y:S01]  /*21530*/  @P5 STG.E.U16 desc[UR44][R4.64+0x1d2], R141 ;  /* 0x0001d28d04005986 */ /* 0x000fe2000c10152c */
[----:B------:R-:W-:-:S03]  /*21540*/  ISETP.GT.AND P5, PT, R0, 0xf0, P0 ;  /* 0x000000f00000780c */ /* 0x000fc600007a4270 */
[----:B------:R-:W-:Y:S01]  /*21550*/  @P6 STG.E.U16 desc[UR44][R6.64+0x1d0], R142 ;  /* 0x0001d08e06006986 */ /* 0x000fe2000c10152c */
[----:B------:R-:W-:-:S03]  /*21560*/  FMUL R145, R145, R2 ;  /* 0x0000000291917220 */ /* 0x000fc60000400000 */
[----:B------:R-:W-:Y:S01]  /*21570*/  @P3 STG.E.U16 desc[UR44][R6.64+0x1d2], R143 ;  /* 0x0001d28f06003986 */ /* 0x000fe2000c10152c */
[----:B------:R-:W-:-:S03]  /*21580*/  ISETP.GT.AND P3, PT, R0, 0xf8, P1 ;  /* 0x000000f80000780c */ /* 0x000fc60000f64270 */
[----:B------:R-:W-:Y:S01]  /*21590*/  @P4 STG.E.U16 desc[UR44][R4.64+0x1e0], R144 ;  /* 0x0001e09004004986 */ /* 0x000fe2000c10152c */
[----:B------:R-:W-:Y:S01]  /*215a0*/  ISETP.GT.AND P4, PT, R0, 0xf1, P0 ;  /* 0x000000f10000780c */ /* 0x000fe20000784270 */
[-C--:B------:R-:W-:Y:S01]  /*215b0*/  FMUL R146, R146, R2.reuse ;  /* 0x0000000292927220 */ /* 0x080fe20000400000 */
[C---:B------:R-:W-:Y:S01]  /*215c0*/  ISETP.GT.AND P1, PT, R0.reuse, 0xf9, P1 ;  /* 0x000000f90000780c */ /* 0x040fe20000f24270 */
[-C--:B------:R-:W-:Y:S01]  /*215d0*/  FMUL R147, R147, R2.reuse ;  /* 0x0000000293937220 */ /* 0x080fe20000400000 */
[----:B------:R-:W-:Y:S01]  /*215e0*/  ISETP.GT.AND P6, PT, R0, 0xf8, P0 ;  /* 0x000000f80000780c */ /* 0x000fe200007c4270 */
[-C--:B------:R-:W-:Y:S01]  /*215f0*/  FMUL R148, R148, R2.reuse ;  /* 0x0000000294947220 */ /* 0x080fe20000400000 */
[----:B------:R-:W-:Y:S01]  /*21600*/  FMUL R149, R149, R2 ;  /* 0x0000000295957220 */ /* 0x000fe20000400000 */
[----:B------:R-:W-:Y:S02]  /*21610*/  F2FP.BF16.F32.PACK_AB R145, RZ, R145 ;  /* 0x00000091ff91723e */ /* 0x000fe400000010ff */
[----:B------:R-:W-:-:S02]  /*21620*/  F2FP.BF16.F32.PACK_AB R146, RZ, R146 ;  /* 0x00000092ff92723e */ /* 0x000fc400000010ff */
[----:B------:R-:W-:Y:S02]  /*21630*/  ISETP.GT.AND P0, PT, R0, 0xf9, P0 ;  /* 0x000000f90000780c */ /* 0x000fe40000704270 */
[----:B------:R-:W-:Y:S01]  /*21640*/  F2FP.BF16.F32.PACK_AB R147, RZ, R147 ;  /* 0x00000093ff93723e */ /* 0x000fe200000010ff */
[----:B------:R-:W-:Y:S01]  /*21650*/  FMUL R150, R150, R2 ;  /* 0x0000000296967220 */ /* 0x000fe20000400000 */
[----:B------:R-:W-:Y:S02]  /*21660*/  F2FP.BF16.F32.PACK_AB R148, RZ, R148 ;  /* 0x00000094ff94723e */ /* 0x000fe400000010ff */
[----:B------:R-:W-:Y:S01]  /*21670*/  F2FP.BF16.F32.PACK_AB R149, RZ, R149 ;  /* 0x00000095ff95723e */ /* 0x000fe200000010ff */
[----:B------:R-:W-:Y:S01]  /*21680*/  FMUL R151, R151, R2 ;  /* 0x0000000297977220 */ /* 0x000fe20000400000 */
[----:B------:R-:W-:Y:S01]  /*21690*/  @P2 STG.E.U16 desc[UR44][R4.64+0x1e2], R145 ;  /* 0x0001e29104002986 */ /* 0x000fe2000c10152c */
[----:B------:R-:W-:-:S03]  /*216a0*/  F2FP.BF16.F32.PACK_AB R150, RZ, R150 ;  /* 0x00000096ff96723e */ /* 0x000fc600000010ff */
[----:B------:R-:W-:Y:S01]  /*216b0*/  @P5 STG.E.U16 desc[UR44][R6.64+0x1e0], R146 ;  /* 0x0001e09206005986 */ /* 0x000fe2000c10152c */
[----:B------:R-:W-:-:S03]  /*216c0*/  F2FP.BF16.F32.PACK_AB R151, RZ, R151 ;  /* 0x00000097ff97723e */ /* 0x000fc600000010ff */
[----:B------:R-:W-:Y:S04]  /*216d0*/  @P4 STG.E.U16 desc[UR44][R6.64+0x1e2], R147 ;  /* 0x0001e29306004986 */ /* 0x000fe8000c10152c */
[----:B------:R-:W-:Y:S04]  /*216e0*/  @P3 STG.E.U16 desc[UR44][R4.64+0x1f0], R148 ;  /* 0x0001f09404003986 */ /* 0x000fe8000c10152c */
[----:B------:R0:W-:Y:S02]  /*216f0*/  @P1 STG.E.U16 desc[UR44][R4.64+0x1f2], R149 ;  /* 0x0001f29504001986 */ /* 0x0001e4000c10152c */
[----:B0-----:R-:W-:-:S02]  /*21700*/  @P6 IMAD.MOV.U32 R4, RZ, RZ, R6 ;  /* 0x000000ffff046224 */ /* 0x001fc400078e0006 */
[----:B------:R-:W-:-:S05]  /*21710*/  @P6 IMAD.MOV.U32 R5, RZ, RZ, R7 ;  /* 0x000000ffff056224 */ /* 0x000fca00078e0007 */
[----:B------:R0:W-:Y:S04]  /*21720*/  @P6 STG.E.U16 desc[UR44][R4.64+0x1f0], R150 ;  /* 0x0001f09604006986 */ /* 0x0001e8000c10152c */
[----:B------:R0:W-:Y:S02]  /*21730*/  @P0 STG.E.U16 desc[UR44][R6.64+0x1f2], R151 ;  /* 0x0001f29706000986 */ /* 0x0001e4000c10152c */
.L_x_536:
[----:B------:R-:W-:Y:S05]  /*21740*/  BSYNC B0 ;  /* 0x0000000000007941 */ /* 0x000fea0003800000 */
.L_x_28:
[----:B0-----:R-:W2:Y:S04]  /*21750*/  LDL.LU R5, [R1+0x200] ;  /* 0x0002000001057983 */ /* 0x001ea80000300800 */
[----:B------:R-:W2:Y:S01]  /*21760*/  LDL.LU R4, [R1+0x204] ;  /* 0x0002040001047983 */ /* 0x000ea20000300800 */
[----:B------:R-:W-:Y:S01]  /*21770*/  ULDC UR4, c[0x0][0xc] ;  /* 0x0000030000047ab9 */ /* 0x000fe20000000800 */
[----:B------:R-:W-:Y:S01]  /*21780*/  ULDC UR5, c[0x0][0x10] ;  /* 0x0000040000057ab9 */ /* 0x000fe20000000800 */
[----:B-----5:R-:W2:Y:S01]  /*21790*/  LDC R3, c[0x0][0x14] ;  /* 0x00000500ff037b82 */ /* 0x020ea20000000800 */
[----:B------:R-:W-:Y:S01]  /*217a0*/  UIMAD.WIDE.U32 UR4, UR4, UR5, URZ ;  /* 0x00000005040472a5 */ /* 0x000fe2000f8e003f */
[----:B----4-:R-:W-:Y:S01]  /*217b0*/  PRMT R0, RZ, 0x7610, R0 ;  /* 0x00007610ff007816 */ /* 0x010fe20000000000 */
[----:B------:R-:W-:Y:S01]  /*217c0*/  UMOV UR41, 0xffffffff ;  /* 0xffffffff00297882 */ /* 0x000fe20000000000 */
[----:B------:R-:W-:-:S03]  /*217d0*/  UMOV UR42, 0xffffffff ;  /* 0xffffffff002a7882 */ /* 0x000fc60000000000 */
[----:B--2---:R-:W-:-:S04]  /*217e0*/  IMAD.WIDE.U32 R4, R3, UR4, R4 ;  /* 0x0000000403047c25 */ /* 0x004fc8000f8e0004 */
[----:B------:R-:W-:Y:S01]  /*217f0*/  IMAD R3, R3, UR5, RZ ;  /* 0x0000000503037c24 */ /* 0x000fe2000f8e02ff */
[----:B------:R-:W-:Y:S01]  /*21800*/  ULDC.64 UR4, c[0x0][0x650] ;  /* 0x0001940000047ab9 */ /* 0x000fe20000000a00 */
[----:B------:R-:W-:Y:S01]  /*21810*/  IMAD.MOV.U32 R7, RZ, RZ, R4 ;  /* 0x000000ffff077224 */ /* 0x000fe200078e0004 */
[----:B------:R-:W-:Y:S02]  /*21820*/  ISETP.GE.U32.AND P0, PT, R4, UR4, PT ;  /* 0x0000000404007c0c */ /* 0x000fe4000bf06070 */
[----:B------:R-:W-:-:S04]  /*21830*/  IADD3 R6, R5, R3, RZ ;  /* 0x0000000305067210 */ /* 0x000fc80007ffe0ff */
[----:B------:R-:W-:Y:S01]  /*21840*/  ISETP.GE.U32.AND.EX P0, PT, R6, UR5, PT, P0 ;  /* 0x0000000506007c0c */ /* 0x000fe2000bf06100 */
[----:B------:R0:W-:Y:S04]  /*21850*/  STL [R1+0x200], R6 ;  /* 0x0002000601007387 */ /* 0x0001e80000100800 */
[----:B------:R0:W-:Y:S08]  /*21860*/  STL [R1+0x204], R7 ;  /* 0x0002040701007387 */ /* 0x0001f00000100800 */
[----:B------:R-:W-:Y:S05]  /*21870*/  @P0 BRA `(.L_x_537) ;  /* 0x0000000400880947 */ /* 0x000fea0003800000 */
[----:B------:R-:W2:Y:S01]  /*21880*/  S2UR UR6, SR_CTAID.X ;  /* 0x00000000000679c3 */ /* 0x000ea20000002500 */
[----:B------:R-:W-:Y:S01]  /*21890*/  ULDC.64 UR12, c[0x0][0x628] ;  /* 0x00018a00000c7ab9 */ /* 0x000fe20000000a00 */
[----:B------:R-:W-:Y:S01]  /*218a0*/  ULDC UR4, c[0x0][0x150] ;  /* 0x0000540000047ab9 */ /* 0x000fe20000000800 */
[----:B------:R-:W-:Y:S01]  /*218b0*/  ISETP.NE.U32.AND P0, PT, RZ, UR12, PT ;  /* 0x0000000cff007c0c */ /* 0x000fe2000bf05070 */
[----:B------:R-:W-:Y:S01]  /*218c0*/  ULDC UR15, c[0x0][0x630] ;  /* 0x00018c00000f7ab9 */ /* 0x000fe20000000800 */
[C---:B------:R-:W-:Y:S01]  /*218d0*/  R2UR UR16, R7.reuse ;  /* 0x00000000071072ca */ /* 0x040fe200000e0000 */
[----:B------:R-:W-:Y:S01]  /*218e0*/  ULDC UR19, c[0x0][0x154] ;  /* 0x0000550000137ab9 */ /* 0x000fe20000000800 */
[----:B------:R-:W-:Y:S01]  /*218f0*/  ISETP.NE.AND.EX P0, PT, RZ, UR13, PT, P0 ;  /* 0x0000000dff007c0c */ /* 0x000fe2000bf05300 */
[----:B------:R-:W4:Y:S01]  /*21900*/  S2UR UR18, SR_CTAID.Y ;  /* 0x00000000001279c3 */ /* 0x000f220000002600 */
[----:B------:R-:W-:Y:S02]  /*21910*/  R2UR UR17, R6 ;  /* 0x00000000061172ca */ /* 0x000fe400000e0000 */
[----:B------:R-:W-:-:S02]  /*21920*/  R2UR UR10, R7 ;  /* 0x00000000070a72ca */ /* 0x000fc400000e0000 */
[----:B------:R-:W-:Y:S02]  /*21930*/  R2UR UR11, R6 ;  /* 0x00000000060b72ca */ /* 0x000fe400000e0000 */
[----:B--2---:R-:W-:-:S05]  /*21940*/  I2FP.F32.U32 R0, UR6 ;  /* 0x0000000600007c45 */ /* 0x004fca0008201000 */
[----:B------:R-:W-:-:S04]  /*21950*/  FMUL R0, R0, UR4 ;  /* 0x0000000400007c20 */ /* 0x000fc80008400000 */
[----:B------:R2:W0:Y:S01]  /*21960*/  F2I.U32.TRUNC.NTZ R3, R0 ;  /* 0x0000000000037305 */ /* 0x000422000020f000 */
[----:B----4-:R-:W-:Y:S05]  /*21970*/  @!P0 BRA `(.L_x_538) ;  /* 0x0000000000308947 */ /* 0x010fea0003800000 */
        /* <DEDUP_REMOVED lines=12> */
.L_x_538:
[----:B------:R-:W-:Y:S01]  /*21a40*/  USHF.R.U64 UR42, UR10, UR15, UR11 ;  /* 0x0000000f0a2a7299 */ /* 0x000fe2000800120b */
[----:B--2---:R-:W-:Y:S01]  /*21a50*/  I2FP.F32.U32 R0, UR18 ;  /* 0x0000001200007c45 */ /* 0x004fe20008201000 */
[----:B------:R-:W-:Y:S02]  /*21a60*/  USHF.R.U32.HI UR4, URZ, UR15, UR11 ;  /* 0x0000000f3f047299 */ /* 0x000fe4000801160b */
[----:B------:R-:W-:Y:S02]  /*21a70*/  UIADD3 UR10, UP0, URZ, -UR42, URZ ;  /* 0x8000002a3f0a7290 */ /* 0x000fe4000ff1e03f */
[----:B------:R-:W-:Y:S01]  /*21a80*/  FMUL R0, R0, UR19 ;  /* 0x0000001300007c20 */ /* 0x000fe20008400000 */
[----:B------:R-:W-:Y:S01]  /*21a90*/  ULDC.64 UR12, c[0x0][0x620] ;  /* 0x00018800000c7ab9 */ /* 0x000fe20000000a00 */
[----:B------:R-:W-:Y:S01]  /*21aa0*/  UIADD3.X UR4, URZ, ~UR4, URZ, UP0, !UPT ;  /* 0x800000043f047290 */ /* 0x000fe200087fe43f */
[----:B------:R-:W-:Y:S01]  /*21ab0*/  UMOV UR8, UR16 ;  /* 0x0000001000087c82 */ /* 0x000fe20008000000 */
[----:B------:R-:W-:-:S02]  /*21ac0*/  UMOV UR9, UR17 ;  /* 0x0000001100097c82 */ /* 0x000fc40008000000 */
[----:B------:R-:W-:Y:S01]  /*21ad0*/  UIMAD UR4, UR4, UR12, URZ ;  /* 0x0000000c040472a4 */ /* 0x000fe2000f8e023f */
[----:B------:R-:W2:Y:S01]  /*21ae0*/  F2I.U32.TRUNC.NTZ R0, R0 ;  /* 0x0000000000007305 */ /* 0x000ea2000020f000 */
[----:B------:R-:W-:Y:S01]  /*21af0*/  UIMAD.WIDE.U32 UR8, UR10, UR12, UR8 ;  /* 0x0000000c0a0872a5 */ /* 0x000fe2000f8e0008 */
[----:B0-----:R-:W-:Y:S01]  /*21b00*/  R2UR UR12, R3 ;  /* 0x00000000030c72ca */ /* 0x001fe200000e0000 */
[----:B------:R-:W-:Y:S01]  /*21b10*/  UIMAD UR10, UR10, UR13, UR4 ;  /* 0x0000000d0a0a72a4 */ /* 0x000fe2000f8e0204 */
[----:B------:R-:W-:Y:S01]  /*21b20*/  ULDC UR11, c[0x0][0x618] ;  /* 0x00018600000b7ab9 */ /* 0x000fe20000000800 */
[----:B------:R-:W-:Y:S02]  /*21b30*/  ULDC UR21, c[0x0][0x658] ;  /* 0x0001960000157ab9 */ /* 0x000fe40000000800 */
[----:B------:R-:W-:Y:S01]  /*21b40*/  UIADD3 UR9, UR9, UR10, URZ ;  /* 0x0000000a09097290 */ /* 0x000fe2000fffe03f */
[----:B------:R-:W-:Y:S01]  /*21b50*/  UMOV UR15, 0xffffffff ;  /* 0xffffffff000f7882 */ /* 0x000fe20000000000 */
[----:B------:R-:W-:Y:S01]  /*21b60*/  ULDC.64 UR4, c[0x0][0x640] ;  /* 0x0001900000047ab9 */ /* 0x000fe20000000a00 */
[----:B------:R-:W-:Y:S01]  /*21b70*/  USHF.L.U32 UR15, UR15, UR21, URZ ;  /* 0x000000150f0f7299 */ /* 0x000fe2000800063f */
[----:B------:R-:W-:Y:S01]  /*21b80*/  ISETP.NE.U32.AND P0, PT, RZ, UR4, PT ;  /* 0x00000004ff007c0c */ /* 0x000fe2000bf05070 */
[----:B------:R-:W-:-:S02]  /*21b90*/  USHF.R.U64 UR16, UR8, UR11, UR9 ;  /* 0x0000000b08107299 */ /* 0x000fc40008001209 */
[----:B------:R-:W-:Y:S01]  /*21ba0*/  USHF.R.U32.HI UR8, URZ, UR11, UR9 ;  /* 0x0000000b3f087299 */ /* 0x000fe20008011609 */
[----:B--2---:R-:W-:Y:S01]  /*21bb0*/  R2UR UR14, R0 ;  /* 0x00000000000e72ca */ /* 0x004fe200000e0000 */
[----:B------:R-:W-:Y:S01]  /*21bc0*/  ULDC UR17, c[0x0][0x608] ;  /* 0x0001820000117ab9 */ /* 0x000fe20000000800 */
[----:B------:R-:W-:Y:S01]  /*21bd0*/  ULOP3.LUT UR40, URZ, UR15, URZ, 0x33, !UPT ;  /* 0x0000000f3f287292 */ /* 0x000fe2000f8e333f */
[----:B------:R-:W-:Y:S01]  /*21be0*/  ISETP.NE.AND.EX P0, PT, RZ, UR5, PT, P0 ;  /* 0x00000005ff007c0c */ /* 0x000fe2000bf05300 */
[----:B------:R-:W-:Y:S02]  /*21bf0*/  USHF.R.U64 UR15, UR16, UR17, UR8 ;  /* 0x00000011100f7299 */ /* 0x000fe40008001208 */
[----:B------:R-:W-:Y:S02]  /*21c00*/  USHF.R.U32.HI UR8, URZ, UR17, UR8 ;  /* 0x000000113f087299 */ /* 0x000fe40008011608 */
[----:B------:R-:W-:Y:S02]  /*21c10*/  UIADD3 UR12, -UR12, URZ, URZ ;  /* 0x0000003f0c0c7290 */ /* 0x000fe4000fffe13f */
[----:B------:R-:W-:Y:S01]  /*21c20*/  USHF.R.U64 UR17, UR15, UR21, UR8 ;  /* 0x000000150f117299 */ /* 0x000fe20008001208 */
[----:B------:R-:W-:Y:S01]  /*21c30*/  UMOV UR19, 0x1 ;  /* 0x0000000100137882 */ /* 0x000fe20000000000 */
[----:B------:R-:W-:Y:S01]  /*21c40*/  ULDC UR13, c[0x0][0x144] ;  /* 0x00005100000d7ab9 */ /* 0x000fe20000000800 */
[----:B------:R-:W-:Y:S01]  /*21c50*/  ULDC UR7, c[0x0][0x600] ;  /* 0x0001800000077ab9 */ /* 0x000fe20000000800 */
[----:B------:R-:W-:-:S02]  /*21c60*/  USHF.L.U32 UR24, UR19, UR21, URZ ;  /* 0x0000001513187299 */ /* 0x000fc4000800063f */
[----:B------:R-:W-:Y:S02]  /*21c70*/  USHF.R.U32.HI UR8, URZ, UR21, UR8 ;  /* 0x000000153f087299 */ /* 0x000fe40008011608 */
[----:B------:R-:W-:Y:S02]  /*21c80*/  UIMAD UR21, UR13, UR12, UR6 ;  /* 0x0000000c0d1572a4 */ /* 0x000fe4000f8e0206 */
[----:B------:R-:W-:Y:S02]  /*21c90*/  UIADD3 UR20, UR7, -0x1, URZ ;  /* 0xffffffff07147890 */ /* 0x000fe4000fffe03f */
[----:B------:R-:W-:Y:S01]  /*21ca0*/  UIADD3 UR19, -UR14, URZ, URZ ;  /* 0x0000003f0e137290 */ /* 0x000fe2000fffe13f */
        /* <DEDUP_REMOVED lines=17> */
.L_x_539:
[----:B------:R-:W-:Y:S01]  /*21dc0*/  UISETP.NE.AND UP0, UPT, UR39, URZ, UPT ;  /* 0x0000003f2700728c */ /* 0x000fe2000bf05270 */
[----:B------:R-:W-:Y:S01]  /*21dd0*/  IMAD.MOV.U32 R0, RZ, RZ, 0x1 ;  /* 0x00000001ff007424 */ /* 0x000fe200078e00ff */
[----:B------:R-:W-:Y:S02]  /*21de0*/  USHF.R.U64 UR4, UR6, UR22, UR8 ;  /* 0x0000001606047299 */ /* 0x000fe40008001208 */
[----:B------:R-:W-:Y:S02]  /*21df0*/  ULOP3.LUT UR40, UR15, UR40, URZ, 0xc0, !UPT ;  /* 0x000000280f287292 */ /* 0x000fe4000f8ec03f */
[----:B------:R-:W-:Y:S02]  /*21e00*/  UIADD3 UR5, -UR4, URZ, URZ ;  /* 0x0000003f04057290 */ /* 0x000fe4000fffe13f */
[----:B------:R-:W-:Y:S02]  /*21e10*/  UIMAD UR40, UR24, UR4, UR40 ;  /* 0x00000004182872a4 */ /* 0x000fe4000f8e0228 */
[----:B------:R-:W-:-:S02]  /*21e20*/  ULOP3.LUT UR16, UR16, UR20, URZ, 0xc0, !UPT ;  /* 0x0000001410107292 */ /* 0x000fc4000f8ec03f */
[----:B------:R-:W-:Y:S02]  /*21e30*/  @UP0 UIMAD UR21, UR25, UR19, UR18 ;  /* 0x00000013191502a4 */ /* 0x000fe4000f8e0212 */
[----:B------:R-:W-:-:S03]  /*21e40*/  UIMAD UR4, UR5, UR23, UR17 ;  /* 0x00000017050472a4 */ /* 0x000fc6000f8e0211 */
[----:B------:R-:W-:Y:S01]  /*21e50*/  ULDC UR5, c[0x0][0x610] ;  /* 0x0001840000057ab9 */ /* 0x000fe20000000800 */
[----:B------:R-:W-:Y:S02]  /*21e60*/  UIMAD UR4, UR4, UR7, UR16 ;  /* 0x00000007040472a4 */ /* 0x000fe4000f8e0210 */
[----:B------:R-:W-:-:S04]  /*21e70*/  UIMAD UR40, UR40, UR5, UR21 ;  /* 0x00000005282872a4 */ /* 0x000fc8000f8e0215 */
[----:B------:R-:W-:Y:S02]  /*21e80*/  USEL UR41, UR4, UR40, !UP0 ;  /* 0x0000002804297287 */ /* 0x000fe4000c000000 */
[----:B------:R-:W-:-:S12]  /*21e90*/  USEL UR40, UR40, UR4, !UP0 ;  /* 0x0000000428287287 */ /* 0x000fd8000c000000 */
.L_x_537:
[----:B------:R-:W-:-:S13]  /*21ea0*/  LOP3.LUT P0, RZ, R0, 0xff, RZ, 0xc0, !PT ;  /* 0x000000ff00ff7812 */ /* 0x000fda000780c0ff */
[----:B------:R-:W-:Y:S05]  /*21eb0*/  @P0 BRA `(.L_x_540) ;  /* 0xfffffdf0008c0947 */ /* 0x000fea000383ffff */
[----:B------:R-:W-:Y:S05]  /*21ec0*/  EXIT ;  /* 0x000000000000794d */ /* 0x000fea0003800000 */
.L_x_3:
[----:B------:R-:W2:Y:S01]  /*21ed0*/  LDL R5, [R1+0x204] ;  /* 0x0002040001057983 */ /* 0x000ea20000100800 */
[----:B------:R-:W-:-:S03]  /*21ee0*/  ULDC.64 UR8, c[0x0][0x650] ;  /* 0x0001940000087ab9 */ /* 0x000fc60000000a00 */
[----:B------:R-:W3:Y:S01]  /*21ef0*/  LDL R4, [R1+0x200] ;  /* 0x0002000001047983 */ /* 0x000ee20000100800 */
[----:B------:R-:W-:Y:S01]  /*21f00*/  PRMT R0, RZ, 0x7610, R0 ;  /* 0x00007610ff007816 */ /* 0x000fe20000000000 */
[----:B------:R-:W-:Y:S01]  /*21f10*/  IMAD.MOV.U32 R2, RZ, RZ, -0x1 ;  /* 0xffffffffff027424 */ /* 0x000fe200078e00ff */
[----:B------:R-:W-:Y:S01]  /*21f20*/  MOV R3, 0xffffffff ;  /* 0xffffffff00037802 */ /* 0x000fe20000000f00 */
[----:B------:R-:W-:Y:S01]  /*21f30*/  IMAD.MOV.U32 R10, RZ, RZ, -0x1 ;  /* 0xffffffffff0a7424 */ /* 0x000fe200078e00ff */
[----:B--2---:R-:W-:-:S04]  /*21f40*/  ISETP.GE.U32.AND P0, PT, R5, UR8, PT ;  /* 0x0000000805007c0c */ /* 0x004fc8000bf06070 */
[----:B---3--:R-:W-:-:S13]  /*21f50*/  ISETP.GE.U32.AND.EX P0, PT, R4, UR9, PT, P0 ;  /* 0x0000000904007c0c */ /* 0x008fda000bf06100 */
[----:B------:R-:W-:Y:S05]  /*21f60*/  @P0 BRA `(.L_x_541) ;  /* 0x00000004008c0947 */ /* 0x000fea0003800000 */
[----:B------:R-:W-:Y:S01]  /*21f70*/  I2FP.F32.U32 R0, UR4 ;  /* 0x0000000400007c45 */ /* 0x000fe20008201000 */
[----:B0-----:R-:W-:Y:S01]  /*21f80*/  ULDC.64 UR16, c[0x0][0x628] ;  /* 0x00018a0000107ab9 */ /* 0x001fe20000000a00 */
        /* <DEDUP_REMOVED lines=24> */
.L_x_542:
        /* <DEDUP_REMOVED lines=24> */
[----:B------:R-:W-:Y:S01]  /*22290*/  UMOV UR19, 0x1 ;  /* 0x0000000100137882 */ /* 0x000fe20000000000 */
[----:B------:R-:W-:Y:S01]  /*222a0*/  ULDC UR20, c[0x0][0x608] ;  /* 0x0001820000147ab9 */ /* 0x000fe20000000800 */
[----:B------:R-:W-:Y:S01]  /*222b0*/  USHF.L.U32 UR26, UR19, UR23, URZ ;  /* 0x00000017131a7299 */ /* 0x000fe2000800063f */
[----:B------:R-:W-:Y:S01]  /*222c0*/  ISETP.NE.AND.EX P0, PT, RZ, UR9, PT, P0 ;  /* 0x00000009ff007c0c */ /* 0x000fe2000bf05300 */
[----:B------:R-:W-:Y:S02]  /*222d0*/  USHF.R.U64 UR19, UR18, UR20, UR11 ;  /* 0x0000001412137299 */ /* 0x000fe4000800120b */
[----:B------:R-:W-:Y:S02]  /*222e0*/  USHF.R.U32.HI UR11, URZ, UR20, UR11 ;  /* 0x000000143f0b7299 */ /* 0x000fe4000801160b */
[----:B------:R-:W-:-:S02]  /*222f0*/  UIADD3 UR15, -UR15, URZ, URZ ;  /* 0x0000003f0f0f7290 */ /* 0x000fc4000fffe13f */
[----:B------:R-:W-:Y:S01]  /*22300*/  USHF.R.U64 UR20, UR19, UR23, UR11 ;  /* 0x0000001713147299 */ /* 0x000fe2000800120b */
[----:B------:R-:W-:Y:S01]  /*22310*/  ULDC UR16, c[0x0][0x144] ;  /* 0x0000510000107ab9 */ /* 0x000fe20000000800 */
[----:B------:R-:W-:Y:S01]  /*22320*/  ULDC UR6, c[0x0][0x600] ;  /* 0x0001800000067ab9 */ /* 0x000fe20000000800 */
[----:B------:R-:W-:Y:S02]  /*22330*/  USHF.R.U32.HI UR11, URZ, UR23, UR11 ;  /* 0x000000173f0b7299 */ /* 0x000fe4000801160b */
[----:B------:R-:W-:Y:S02]  /*22340*/  UIMAD UR23, UR16, UR15, UR4 ;  /* 0x0000000f101772a4 */ /* 0x000fe4000f8e0204 */
[----:B------:R-:W-:Y:S02]  /*22350*/  UIADD3 UR22, UR6, -0x1, URZ ;  /* 0xffffffff06167890 */ /* 0x000fe4000fffe03f */
[----:B------:R-:W-:Y:S02]  /*22360*/  ULOP3.LUT UR27, URZ, UR13, URZ, 0x33, !UPT ;  /* 0x0000000d3f1b7292 */ /* 0x000fe4000f8e333f */
        /* <DEDUP_REMOVED lines=18> */
.L_x_543:
[----:B------:R-:W-:Y:S01]  /*22490*/  UISETP.NE.AND UP0, UPT, UR39, URZ, UPT ;  /* 0x0000003f2700728c */ /* 0x000fe2000bf05270 */
[----:B------:R-:W-:Y:S01]  /*224a0*/  MOV R0, 0x1 ;  /* 0x0000000100007802 */ /* 0x000fe20000000f00 */
[----:B------:R-:W-:Y:S01]  /*224b0*/  USHF.R.U64 UR8, UR4, UR24, UR11 ;  /* 0x0000001804087299 */ /* 0x000fe2000800120b */
[----:B------:R-:W-:Y:S01]  /*224c0*/  IMAD.U32 R10, RZ, RZ, UR5 ;  /* 0x00000005ff0a7e24 */ /* 0x000fe2000f8e00ff */
[----:B------:R-:W-:Y:S02]  /*224d0*/  ULOP3.LUT UR4, UR19, UR27, URZ, 0xc0, !UPT ;  /* 0x0000001b13047292 */ /* 0x000fe4000f8ec03f */
[----:B------:R-:W-:Y:S02]  /*224e0*/  ULOP3.LUT UR18, UR18, UR22, URZ, 0xc0, !UPT ;  /* 0x0000001612127292 */ /* 0x000fe4000f8ec03f */
[----:B------:R-:W-:-:S03]  /*224f0*/  UIMAD UR4, UR26, UR8, UR4 ;  /* 0x000000081a0472a4 */ /* 0x000fc6000f8e0204 */
[----:B------:R-:W-:Y:S02]  /*22500*/  @UP0 UIMAD UR23, UR28, UR21, UR7 ;  /* 0x000000151c1702a4 */ /* 0x000fe4000f8e0207 */
[----:B------:R-:W-:-:S03]  /*22510*/  UIADD3 UR7, -UR8, URZ, URZ ;  /* 0x0000003f08077290 */ /* 0x000fc6000fffe13f */
[----:B------:R-:W-:Y:S01]  /*22520*/  ULDC UR8, c[0x0][0x610] ;  /* 0x0001840000087ab9 */ /* 0x000fe20000000800 */
[----:B------:R-:W-:Y:S02]  /*22530*/  UIMAD UR7, UR7, UR25, UR20 ;  /* 0x00000019070772a4 */ /* 0x000fe4000f8e0214 */
[----:B------:R-:W-:Y:S02]  /*22540*/  UIMAD UR4, UR4, UR8, UR23 ;  /* 0x00000008040472a4 */ /* 0x000fe4000f8e0217 */
[----:B------:R-:W-:-:S04]  /*22550*/  UIMAD UR7, UR7, UR6, UR18 ;  /* 0x00000006070772a4 */ /* 0x000fc8000f8e0212 */
[----:B------:R-:W-:Y:S02]  /*22560*/  USEL UR6, UR7, UR4, !UP0 ;  /* 0x0000000407067287 */ /* 0x000fe4000c000000 */
[----:B------:R-:W-:-:S04]  /*22570*/  USEL UR4, UR4, UR7, !UP0 ;  /* 0x0000000704047287 */ /* 0x000fc8000c000000 */
[----:B------:R-:W-:Y:S02]  /*22580*/  IMAD.U32 R2, RZ, RZ, UR6 ;  /* 0x00000006ff027e24 */ /* 0x000fe4000f8e00ff */
[----:B------:R-:W-:-:S07]  /*22590*/  MOV R3, UR4 ;  /* 0x0000000400037c02 */ /* 0x000fce0008000f00 */
.L_x_541:
[----:B------:R-:W-:-:S08]  /*225a0*/  NOP ;  /* 0x0000000000007918 */ /* 0x000fd00000000000 */
[----:B0-----:R-:W0:-:S00]  /*225b0*/  USETMAXREG.DEALLOC.CTAPOOL 0x18 ;  /* 0x00000018000079c8 */ /* 0x001e0000080e0500 */
[----:B------:R-:W-:-:S13]  /*225c0*/  ISETP.NE.AND P0, PT, RZ, UR10, PT ;  /* 0x0000000aff007c0c */ /* 0x000fda000bf05270 */
[----:B------:R-:W-:Y:S05]  /*225d0*/  @P0 EXIT ;  /* 0x000000000000094d */ /* 0x000fea0003800000 */
[----:B0-----:R-:W-:Y:S01]  /*225e0*/  LOP3.LUT P0, RZ, R0, 0xff, RZ, 0xc0, !PT ;  /* 0x000000ff00ff7812 */ /* 0x001fe2000780c0ff */
[----:B------:R-:W-:Y:S02]  /*225f0*/  IMAD.MOV.U32 R0, RZ, RZ, 0x1 ;  /* 0x00000001ff007424 */ /* 0x000fe400078e00ff */
[----:B------:R-:W-:-:S10]  /*22600*/  IMAD.MOV.U32 R7, RZ, RZ, RZ ;  /* 0x000000ffff077224 */ /* 0x000fd400078e00ff */
[----:B------:R-:W-:Y:S05]  /*22610*/  @!P0 BRA `(.L_x_544) ;  /* 0x0000000c00888947 */ /* 0x000fea0003800000 */
[----:B------:R-:W0:Y:S01]  /*22620*/  LDC R0, c[0x0][0x28c] ;  /* 0x0000a300ff007b82 */ /* 0x000e220000000800 */
[----:B------:R-:W1:Y:S01]  /*22630*/  S2R R4, SR_TID.X ;  /* 0x0000000000047919 */ /* 0x000e620000002100 */
[----:B------:R-:W-:Y:S01]  /*22640*/  ULDC UR5, c[0x0][0x658] ;  /* 0x0001960000057ab9 */ /* 0x000fe20000000800 */
[----:B------:R-:W-:Y:S01]  /*22650*/  UMOV UR7, 0xffffffff ;  /* 0xffffffff00077882 */ /* 0x000fe20000000000 */
[----:B------:R-:W-:Y:S01]  /*22660*/  ULDC UR6, c[0x0][0xc] ;  /* 0x0000030000067ab9 */ /* 0x000fe20000000800 */
[----:B------:R-:W-:Y:S01]  /*22670*/  USHF.L.U32 UR9, UR7, UR5, URZ ;  /* 0x0000000507097299 */ /* 0x000fe2000800063f */
[----:B------:R-:W-:Y:S01]  /*22680*/  BSSY B0, `(.L_x_544) ;  /* 0x00000db000007945 */ /* 0x000fe20003800000 */
[----:B------:R-:W-:Y:S01]  /*22690*/  UMOV UR8, 0x1 ;  /* 0x0000000100087882 */ /* 0x000fe20000000000 */
[----:B------:R-:W-:Y:S01]  /*226a0*/  ULDC UR7, c[0x0][0x10] ;  /* 0x0000040000077ab9 */ /* 0x000fe20000000800 */
[----:B------:R-:W-:Y:S01]  /*226b0*/  USHF.L.U32 UR5, UR8, UR5, URZ ;  /* 0x0000000508057299 */ /* 0x000fe2000800063f */
[----:B------:R-:W-:Y:S01]  /*226c0*/  IMAD.MOV.U32 R9, RZ, RZ, 0x1 ;  /* 0x00000001ff097424 */ /* 0x000fe200078e00ff */
[----:B------:R-:W-:Y:S01]  /*226d0*/  UIMAD.WIDE.U32 UR6, UR6, UR7, URZ ;  /* 0x00000007060672a5 */ /* 0x000fe2000f8e003f */
[----:B------:R-:W-:Y:S01]  /*226e0*/  MOV R7, RZ ;  /* 0x000000ff00077202 */ /* 0x000fe20000000f00 */
[----:B------:R-:W-:Y:S01]  /*226f0*/  ULDC UR8, c[0x0][0x14] ;  /* 0x0000050000087ab9 */ /* 0x000fe20000000800 */
[----:B------:R-:W-:Y:S01]  /*22700*/  ULDC UR4, c[0x0][0x600] ;  /* 0x0001800000047ab9 */ /* 0x000fe20000000800 */
[----:B------:R-:W-:-:S02]  /*22710*/  UIMAD.WIDE.U32 UR30, UR6, UR8, URZ ;  /* 0x00000008061e72a5 */ /* 0x000fc4000f8e003f */
[----:B------:R-:W-:Y:S02]  /*22720*/  UIMAD UR7, UR7, UR8, URZ ;  /* 0x00000008070772a4 */ /* 0x000fe4000f8e023f */
[----:B------:R-:W-:Y:S02]  /*22730*/  ULOP3.LUT UR13, UR38, 0x2, URZ, 0xfc, !UPT ;  /* 0x00000002260d7892 */ /* 0x000fe4000f8efc3f */
[----:B------:R-:W-:Y:S02]  /*22740*/  UIADD3 UR4, UR4, -0x1, URZ ;  /* 0xffffffff04047890 */ /* 0x000fe4000fffe03f */
[----:B------:R-:W-:Y:S01]  /*22750*/  ULOP3.LUT UR6, URZ, UR9, URZ, 0x33, !UPT ;  /* 0x000000093f067292 */ /* 0x000fe2000f8e333f */
[----:B0-----:R-:W-:Y:S01]  /*22760*/  IADD3 R0, R0, 0x7f, RZ ;  /* 0x0000007f00007810 */ /* 0x001fe20007ffe0ff */
[----:B------:R-:W-:Y:S01]  /*22770*/  UIADD3 UR7, UR31, UR7, URZ ;  /* 0x000000071f077290 */ /* 0x000fe2000fffe03f */
[----:B------:R-:W-:Y:S02]  /*22780*/  ULDC.64 UR40, c[0x0][0x198] ;  /* 0x0000660000287ab9 */ /* 0x000fe40000000a00 */
[----:B------:R-:W-:-:S04]  /*22790*/  SHF.R.S32.HI R5, RZ, 0x1f, R0 ;  /* 0x0000001fff057819 */ /* 0x000fc80000011400 */
[----:B------:R-:W-:Y:S01]  /*227a0*/  LEA.HI R5, R5, R0, RZ, 0x7 ;  /* 0x0000000005057211 */ /* 0x000fe200078f38ff */
[----:B------:R-:W-:Y:S01]  /*227b0*/  IMAD.MOV.U32 R0, RZ, RZ, 0x1 ;  /* 0x00000001ff007424 */ /* 0x000fe200078e00ff */
[C---:B-1----:R-:W-:Y:S02]  /*227c0*/  LOP3.LUT P2, RZ, R4.reuse, 0x7f, RZ, 0xc0, !PT ;  /* 0x0000007f04ff7812 */ /* 0x042fe4000784c0ff */
[----:B------:R-:W-:Y:S02]  /*227d0*/  SHF.R.S32.HI R6, RZ, 0x7, R5 ;  /* 0x00000007ff067819 */ /* 0x000fe40000011405 */
[----:B------:R-:W-:-:S03]  /*227e0*/  LOP3.LUT P0, RZ, R4, 0x1f, RZ, 0xc0, !PT ;  /* 0x0000001f04ff7812 */ /* 0x000fc6000780c0ff */
[----:B------:R-:W-:Y:S01]  /*227f0*/  VIADD R16, R6, 0x1 ;  /* 0x0000000106107836 */ /* 0x000fe20000000000 */
[----:B------:R-:W-:-:S13]  /*22800*/  PLOP3.LUT P0, PT, P0, P2, PT, 0x8a, 0x0 ;  /* 0x000000000000781c */ /* 0x000fda0000705172 */
.L_x_556:
[----:B------:R-:W-:-:S03]  /*22810*/  UMOV UR8, 0xffffffff ;  /* 0xffffffff00087882 */ /* 0x000fc60000000000 */
[----:B------:R-:W-:Y:S05]  /*22820*/  BRA.DIV UR8, `(.L_x_545) ;  /* 0x0000000e08d07947 */ /* 0x000fea000b800000 */
[----:B------:R-:W-:-:S13]  /*22830*/  ELECT P6, URZ, PT ;  /* 0x00000000003f782f */ /* 0x000fda00038c0000 */
.L_x_566:
[----:B------:R-:W0:Y:S01]  /*22840*/  LDC R4, c[0x0][0x28c] ;  /* 0x0000a300ff047b82 */ /* 0x000e220000000800 */
[----:B------:R-:W-:Y:S01]  /*22850*/  BSSY B1, `(.L_x_546) ;  /* 0x0000042000017945 */ /* 0x000fe20003800000 */
[----:B0-----:R-:W-:-:S13]  /*22860*/  ISETP.LT.OR P6, PT, R4, 0x1, !P6 ;  /* 0x000000010400780c */ /* 0x001fda00077c1670 */
[----:B------:R-:W-:Y:S05]  /*22870*/  @P6 BRA `(.L_x_547) ;  /* 0x0000000000fc6947 */ /* 0x000fea0003800000 */
[----:B------:R-:W-:Y:S01]  /*22880*/  SHF.L.U32 R5, R2, 0x8, RZ ;  /* 0x0000000802057819 */ /* 0x000fe200000006ff */
[----:B------:R-:W-:Y:S01]  /*22890*/  IMAD.SHL.U32 R3, R3, 0x100, RZ ;  /* 0x0000010003037824 */ /* 0x000fe200078e00ff */
[----:B------:R-:W-:Y:S01]  /*228a0*/  MOV R2, R0 ;  /* 0x0000000000027202 */ /* 0x000fe20000000f00 */
[----:B------:R-:W-:Y:S02]  /*228b0*/  IMAD.MOV.U32 R13, RZ, RZ, RZ ;  /* 0x000000ffff0d7224 */ /* 0x000fe400078e00ff */
[----:B------:R-:W-:Y:S02]  /*228c0*/  IMAD.MOV.U32 R4, RZ, RZ, R16 ;  /* 0x000000ffff047224 */ /* 0x000fe400078e0010 */
[----:B------:R-:W-:-:S07]  /*228d0*/  IMAD.MOV.U32 R8, RZ, RZ, R7 ;  /* 0x000000ffff087224 */ /* 0x000fce00078e0007 */
.L_x_551:
[----:B------:R-:W0:Y:S01]  /*228e0*/  S2R R12, SR_CgaCtaId ;  /* 0x00000000000c7919 */ /* 0x000e220000008800 */
[----:B------:R-:W-:-:S04]  /*228f0*/  MOV R11, 0x400 ;  /* 0x00000400000b7802 */ /* 0x000fc80000000f00 */
[----:B0-----:R-:W-:Y:S02]  /*22900*/  LEA R15, R12, R11, 0x18 ;  /* 0x0000000b0c0f7211 */ /* 0x001fe400078ec0ff */
[----:B------:R-:W-:Y:S01]  /*22910*/  SHF.L.U32 R11, R2, 0x1f, RZ ;  /* 0x0000001f020b7819 */ /* 0x000fe200000006ff */
[----:B------:R-:W0:Y:S02]  /*22920*/  @!P2 LDC R12, c[0x0][0x500] ;  /* 0x00014000ff0cab82 */ /* 0x000e240000000800 */
[----:B------:R-:W-:-:S04]  /*22930*/  IMAD R14, R8, 0x8, R15 ;  /* 0x00000008080e7824 */ /* 0x000fc800078e020f */
[----:B------:R-:W1:Y:S02]  /*22940*/  SYNCS.PHASECHK.TRANS64.TRYWAIT P1, [R14+URZ+0x18], R11 ;  /* 0x0000180b0e0075a7 */ /* 0x000e64000802017f */
[----:B-1----:R-:W-:Y:S05]  /*22950*/  @!P1 BRA `(.L_x_548) ;  /* 0x0000000c00a49947 */ /* 0x002fea0003800000 */
.L_x_567:
[----:B------:R-:W-:Y:S01]  /*22960*/  UPRMT UR8, UR13, 0x9910, URZ ;  /* 0x000099100d087896 */ /* 0x000fe2000800003f */
[----:B0-----:R0:W-:Y:S03]  /*22970*/  @!P2 SYNCS.ARRIVE.TRANS64 RZ, [R14+URZ], R12 ;  /* 0x0000000c0effa9a7 */ /* 0x0011e6000800003f */
[----:B------:R-:W-:-:S06]  /*22980*/  UISETP.NE.AND UP0, UPT, UR8, 0x2, UPT ;  /* 0x000000020800788c */ /* 0x000fcc000bf05270 */
[----:B------:R-:W-:-:S13]  /*22990*/  PLOP3.LUT P1, PT, PT, PT, UP0, 0x80, 0x0 ;  /* 0x000000000000781c */ /* 0x000fda0003f2f008 */
[----:B0-----:R-:W-:Y:S05]  /*229a0*/  @P1 BRA `(.L_x_549) ;  /* 0x0000000000041947 */ /* 0x001fea0003800000 */
[----:B------:R-:W-:Y:S01]  /*229b0*/  BPT.TRAP 0x1 ;  /* 0x000000040000795c */ /* 0x000fe20000300000 */
.L_x_549:
[----:B------:R-:W-:Y:S05]  /*229c0*/  @P0 BRA `(.L_x_550) ;  /* 0x0000000000040947 */ /* 0x000fea0003800000 */
[----:B------:R-:W-:Y:S01]  /*229d0*/  BPT.TRAP 0x1 ;  /* 0x000000040000795c */ /* 0x000fe20000300000 */
.L_x_550:
[----:B------:R-:W-:Y:S01]  /*229e0*/  LEA R15, R8, R15, 0x10 ;  /* 0x0000000f080f7211 */ /* 0x000fe200078e80ff */
[----:B------:R-:W-:Y:S01]  /*229f0*/  VIADD R4, R4, 0xffffffff ;  /* 0xffffffff04047836 */ /* 0x000fe20000000000 */
[----:B------:R-:W-:Y:S01]  /*22a00*/  R2UR UR34, R13 ;  /* 0x000000000d2272ca */ /* 0x000fe200000e0000 */
[----:B------:R-:W-:Y:S01]  /*22a10*/  UIADD3 UR14, UP0, UR40, 0xf0, URZ ;  /* 0x000000f0280e7890 */ /* 0x000fe2000ff1e03f */
[----:B------:R-:W-:Y:S01]  /*22a20*/  R2UR UR8, R15 ;  /* 0x000000000f0872ca */ /* 0x000fe200000e0000 */
[----:B------:R-:W-:Y:S01]  /*22a30*/  UIADD3 UR42, UP1, UR40, 0x1f0, URZ ;  /* 0x000001f0282a7890 */ /* 0x000fe2000ff3e03f */
[----:B------:R-:W-:Y:S01]  /*22a40*/  R2UR UR33, R14 ;  /* 0x000000000e2172ca */ /* 0x000fe200000e0000 */
[----:B------:R-:W-:Y:S01]  /*22a50*/  UIADD3.X UR15, URZ, UR41, URZ, UP0, !UPT ;  /* 0x000000293f0f7290 */ /* 0x000fe200087fe43f */
[----:B------:R-:W-:Y:S01]  /*22a60*/  R2UR UR35, R3 ;  /* 0x00000000032372ca */ /* 0x000fe200000e0000 */
[----:B------:R-:W-:Y:S01]  /*22a70*/  UIADD3.X UR43, URZ, UR41, URZ, UP1, !UPT ;  /* 0x000000293f2b7290 */ /* 0x000fe20008ffe43f */
[----:B------:R-:W-:Y:S01]  /*22a80*/  R2UR UR36, R10 ;  /* 0x000000000a2472ca */ /* 0x000fe200000e0000 */
[----:B------:R-:W-:Y:S01]  /*22a90*/  VIADD R8, R8, 0x1 ;  /* 0x0000000108087836 */ /* 0x000fe20000000000 */
[----:B------:R-:W-:Y:S01]  /*22aa0*/  R2UR UR19, R5 ;  /* 0x00000000051372ca */ /* 0x000fe200000e0000 */
[----:B------:R-:W-:Y:S01]  /*22ab0*/  UMOV UR22, 0x0 ;  /* 0x0000000000167882 */ /* 0x000fe20000000000 */
[----:B------:R-:W-:Y:S01]  /*22ac0*/  ISETP.GT.AND P3, PT, R4, 0x1, PT ;  /* 0x000000010400780c */ /* 0x000fe20003f64270 */
[----:B------:R-:W-:Y:S01]  /*22ad0*/  UIADD3 UR26, UR34, 0x40, URZ ;  /* 0x00000040221a7890 */ /* 0x000fe2000fffe03f */
[C---:B------:R-:W-:Y:S01]  /*22ae0*/  ISETP.NE.AND P1, PT, R8.reuse, 0x3, PT ;  /* 0x000000030800780c */ /* 0x040fe20003f25270 */
[----:B------:R-:W-:Y:S01]  /*22af0*/  UIADD3 UR32, UR8, 0x100, URZ ;  /* 0x0000010008207890 */ /* 0x000fe2000fffe03f */
[----:B------:R-:W-:Y:S01]  /*22b00*/  IADD3 R13, R13, 0x80, RZ ;  /* 0x000000800d0d7810 */ /* 0x000fe20007ffe0ff */
[----:B------:R-:W-:Y:S01]  /*22b10*/  UIADD3 UR24, UR8, 0x8100, URZ ;  /* 0x0000810008187890 */ /* 0x000fe2000fffe03f */
[----:B-1----:R-:W-:Y:S01]  /*22b20*/  SEL R11, RZ, 0x1, P1 ;  /* 0x00000001ff0b7807 */ /* 0x002fe20000800000 */
[----:B------:R-:W-:Y:S01]  /*22b30*/  UIADD3 UR16, UR8, 0x30100, URZ ;  /* 0x0003010008107890 */ /* 0x000fe2000fffe03f */
[----:B------:R-:W-:Y:S01]  /*22b40*/  SEL R8, R8, RZ, P1 ;  /* 0x000000ff08087207 */ /* 0x000fe20000800000 */
[----:B------:R-:W-:Y:S01]  /*22b50*/  UIADD3 UR8, UR8, 0x38100, URZ ;  /* 0x0003810008087890 */ /* 0x000fe2000fffe03f */
[----:B------:R-:W-:Y:S01]  /*22b60*/  LOP3.LUT R2, R2, R11, RZ, 0x3c, !PT ;  /* 0x0000000b02027212 */ /* 0x000fe200078e3cff */
[----:B------:R-:W-:Y:S01]  /*22b70*/  UMOV UR23, 0x10000000 ;  /* 0x1000000000177882 */ /* 0x000fe20000000000 */
[----:B------:R-:W-:Y:S01]  /*22b80*/  UMOV UR25, UR33 ;  /* 0x0000002100197c82 */ /* 0x000fe20008000000 */
[----:B------:R-:W-:Y:S01]  /*22b90*/  UMOV UR27, UR35 ;  /* 0x00000023001b7c82 */ /* 0x000fe20008000000 */
[----:B------:R-:W-:Y:S01]  /*22ba0*/  UMOV UR28, UR36 ;  /* 0x00000024001c7c82 */ /* 0x000fe20008000000 */
[----:B------:R-:W-:Y:S01]  /*22bb0*/  UMOV UR17, UR33 ;  /* 0x0000002100117c82 */ /* 0x000fe20008000000 */
[----:B------:R-:W-:Y:S01]  /*22bc0*/  UMOV UR18, UR34 ;  /* 0x0000002200127c82 */ /* 0x000fe20008000000 */
[----:B------:R-:W-:Y:S01]  /*22bd0*/  UMOV UR20, UR36 ;  /* 0x0000002400147c82 */ /* 0x000fe20008000000 */
[----:B------:R0:W-:Y:S01]  /*22be0*/  UTMALDG.3D [UR32], [UR14], desc[UR22] ;  /* 0x000016200e0075b4 */ /* 0x0001e20008011000 */
[----:B------:R-:W-:Y:S01]  /*22bf0*/  UMOV UR9, UR33 ;  /* 0x0000002100097c82 */ /* 0x000fe20008000000 */
[----:B------:R-:W-:Y:S01]  /*22c00*/  UMOV UR11, UR19 ;  /* 0x00000013000b7c82 */ /* 0x000fe20008000000 */
[----:B------:R-:W-:Y:S01]  /*22c10*/  UMOV UR12, UR36 ;  /* 0x00000024000c7c82 */ /* 0x000fe20008000000 */
[----:B------:R-:W-:Y:S01]  /*22c20*/  UMOV UR10, UR26 ;  /* 0x0000001a000a7c82 */ /* 0x000fe20008000000 */
[----:B------:R0:W-:Y:S01]  /*22c30*/  UTMALDG.3D [UR24], [UR14], desc[UR22] ;  /* 0x000016180e0075b4 */ /* 0x0001e20008011000 */
[----:B------:R0:W-:Y:S01]  /*22c40*/  UTMALDG.3D [UR16], [UR42], desc[UR22] ;  /* 0x000016102a0075b4 */ /* 0x0001e20008011000 */
[----:B------:R0:W-:Y:S02]  /*22c50*/  UTMALDG.3D [UR8], [UR42], desc[UR22] ;  /* 0x000016082a0075b4 */ /* 0x0001e40008011000 */
[----:B0-----:R-:W-:Y:S05]  /*22c60*/  @P3 BRA `(.L_x_551) ;  /* 0xfffffffc001c3947 */ /* 0x001fea000383ffff */
.L_x_547:
[----:B------:R-:W-:Y:S05]  /*22c70*/  BSYNC B1 ;  /* 0x0000000000017941 */ /* 0x000fea0003800000 */
.L_x_546:
[----:B------:R-:W2:Y:S01]  /*22c80*/  LDL.LU R15, [R1+0x200] ;  /* 0x00020000010f7983 */ /* 0x000ea20000300800 */
[----:B------:R-:W-:Y:S01]  /*22c90*/  LOP3.LUT P1, RZ, R9, 0xff, RZ, 0xc0, !PT ;  /* 0x000000ff09ff7812 */ /* 0x000fe2000782c0ff */
[C---:B------:R-:W-:Y:S01]  /*22ca0*/  IMAD.IADD R4, R6.reuse, 0x1, R7 ;  /* 0x0000000106047824 */ /* 0x040fe200078e0207 */
[----:B------:R-:W-:Y:S01]  /*22cb0*/  ULDC.64 UR8, c[0x0][0x650] ;  /* 0x0001940000087ab9 */ /* 0x000fe20000000a00 */
[----:B------:R-:W3:Y:S01]  /*22cc0*/  LDL.LU R14, [R1+0x204] ;  /* 0x00020400010e7983 */ /* 0x000ee20000300800 */
[----:B------:R-:W-:Y:S01]  /*22cd0*/  ISETP.GE.U32.AND P3, PT, R6, 0x3, PT ;  /* 0x000000030600780c */ /* 0x000fe20003f66070 */
[----:B------:R-:W-:Y:S01]  /*22ce0*/  BSSY B1, `(.L_x_552) ;  /* 0x0000072000017945 */ /* 0x000fe20003800000 */
[----:B------:R-:W-:Y:S01]  /*22cf0*/  IMAD.MOV.U32 R10, RZ, RZ, -0x1 ;  /* 0xffffffffff0a7424 */ /* 0x000fe200078e00ff */
[----:B------:R-:W-:-:S06]  /*22d00*/  PRMT R9, RZ, 0x7610, R9 ;  /* 0x00007610ff097816 */ /* 0x000fcc0000000009 */
[----:B------:R-:W0:Y:S01]  /*22d10*/  @P1 S2R R3, SR_CgaCtaId ;  /* 0x0000000000031919 */ /* 0x000e220000008800 */
[----:B------:R-:W-:-:S04]  /*22d20*/  @P1 MOV R2, 0x400 ;  /* 0x0000040000021802 */ /* 0x000fc80000000f00 */
[----:B0-----:R-:W-:-:S04]  /*22d30*/  @P1 LEA R2, R3, R2, 0x18 ;  /* 0x0000000203021211 */ /* 0x001fc800078ec0ff */
[----:B------:R0:W-:Y:S01]  /*22d40*/  @P1 SYNCS.ARRIVE.TRANS64.A1T0 RZ, [R2+URZ+0x48], RZ ;  /* 0x000048ff02ff19a7 */ /* 0x0001e2000810003f */
[----:B------:R-:W-:-:S04]  /*22d50*/  ISETP.GT.U32.AND P1, PT, R4, 0x2, PT ;  /* 0x000000020400780c */ /* 0x000fc80003f24070 */
[----:B------:R-:W-:Y:S01]  /*22d60*/  ISETP.LT.U32.AND P1, PT, R6, 0x3, P1 ;  /* 0x000000030600780c */ /* 0x000fe20000f21070 */
[----:B0-----:R-:W-:Y:S01]  /*22d70*/  IMAD.WIDE.U32 R2, R4, -0x55555555, RZ ;  /* 0xaaaaaaab04027825 */ /* 0x001fe200078e00ff */
[----:B------:R-:W-:-:S04]  /*22d80*/  MOV R2, 0xffffffff ;  /* 0xffffffff00027802 */ /* 0x000fc80000000f00 */
[----:B------:R-:W-:Y:S02]  /*22d90*/  SHF.R.U32.HI R5, RZ, 0x1, R3 ;  /* 0x00000001ff057819 */ /* 0x000fe40000011603 */
[----:B------:R-:W-:-:S03]  /*22da0*/  SEL R3, RZ, 0x1, !P1 ;  /* 0x00000001ff037807 */ /* 0x000fc60004800000 */
[--C-:B------:R-:W-:Y:S01]  /*22db0*/  IMAD R7, R5, -0x3, R4.reuse ;  /* 0xfffffffd05077824 */ /* 0x100fe200078e0204 */
[----:B------:R-:W-:Y:S01]  /*22dc0*/  LOP3.LUT R0, R0, R3, RZ, 0x3c, !PT ;  /* 0x0000000300007212 */ /* 0x000fe200078e3cff */
[----:B------:R-:W-:Y:S01]  /*22dd0*/  IMAD.MOV.U32 R3, RZ, RZ, -0x1 ;  /* 0xffffffffff037424 */ /* 0x000fe200078e00ff */
[----:B------:R-:W-:Y:S02]  /*22de0*/  PRMT R4, RZ, 0x7610, R4 ;  /* 0x00007610ff047816 */ /* 0x000fe40000000004 */
[----:B------:R-:W-:Y:S02]  /*22df0*/  @P3 LOP3.LUT R0, R0, 0x1, R5, 0x78, !PT ;  /* 0x0000000100003812 */ /* 0x000fe400078e7805 */
[----:B---3--:R-:W-:-:S04]  /*22e00*/  IADD3 R14, P1, R14, UR30, RZ ;  /* 0x0000001e0e0e7c10 */ /* 0x008fc8000ff3e0ff */
[----:B--2---:R-:W-:Y:S01]  /*22e10*/  IADD3.X R15, R15, UR7, RZ, P1, !PT ;  /* 0x000000070f0f7c10 */ /* 0x004fe20008ffe4ff */
[----:B------:R0:W-:Y:S01]  /*22e20*/  STL [R1+0x204], R14 ;  /* 0x0002040e01007387 */ /* 0x0001e20000100800 */
[----:B------:R-:W-:-:S03]  /*22e30*/  ISETP.GE.U32.AND P1, PT, R14, UR8, PT ;  /* 0x000000080e007c0c */ /* 0x000fc6000bf26070 */
[----:B------:R0:W-:Y:S01]  /*22e40*/  STL [R1+0x200], R15 ;  /* 0x0002000f01007387 */ /* 0x0001e20000100800 */
[----:B------:R-:W-:-:S13]  /*22e50*/  ISETP.GE.U32.AND.EX P1, PT, R15, UR9, PT, P1 ;  /* 0x000000090f007c0c */ /* 0x000fda000bf26110 */
[----:B0-----:R-:W-:Y:S05]  /*22e60*/  @P1 BRA `(.L_x_553) ;  /* 0x0000000400641947 */ /* 0x001fea0003800000 */
[----:B------:R-:W0:Y:S01]  /*22e70*/  S2R R8, SR_CTAID.X ;  /* 0x0000000000087919 */ /* 0x000e220000002500 */
[----:B------:R-:W-:Y:S01]  /*22e80*/  ULDC UR8, c[0x0][0x150] ;  /* 0x0000540000087ab9 */ /* 0x000fe20000000800 */
[----:B------:R-:W1:Y:S01]  /*22e90*/  LDC R3, c[0x0][0x144] ;  /* 0x00005100ff037b82 */ /* 0x000e620000000800 */
[----:B------:R-:W-:Y:S01]  /*22ea0*/  UISETP.NE.AND UP0, UPT, UR39, URZ, UPT ;  /* 0x0000003f2700728c */ /* 0x000fe2000bf05270 */
[----:B------:R-:W2:Y:S01]  /*22eb0*/  S2R R5, SR_CTAID.Y ;  /* 0x0000000000057919 */ /* 0x000ea20000002600 */
[----:B------:R-:W-:-:S04]  /*22ec0*/  ULDC UR11, c[0x0][0x630] ;  /* 0x00018c00000b7ab9 */ /* 0x000fc80000000800 */
[----:B------:R-:W-:Y:S01]  /*22ed0*/  PLOP3.LUT P1, PT, PT, PT, UP0, 0x80, 0x0 ;  /* 0x000000000000781c */ /* 0x000fe20003f2f008 */
[----:B------:R-:W3:Y:S01]  /*22ee0*/  LDC R12, c[0x0][0x148] ;  /* 0x00005200ff0c7b82 */ /* 0x000ee20000000800 */
[----:B0-----:R-:W-:Y:S02]  /*22ef0*/  I2FP.F32.U32 R2, R8 ;  /* 0x0000000800027245 */ /* 0x001fe40000201000 */
[----:B--2---:R-:W-:-:S03]  /*22f00*/  I2FP.F32.U32 R4, R5 ;  /* 0x0000000500047245 */ /* 0x004fc60000201000 */
[----:B------:R-:W-:Y:S01]  /*22f10*/  FMUL R2, R2, UR8 ;  /* 0x0000000802027c20 */ /* 0x000fe20008400000 */
[----:B------:R-:W-:Y:S02]  /*22f20*/  ULDC UR8, c[0x0][0x154] ;  /* 0x0000550000087ab9 */ /* 0x000fe40000000800 */
[----:B------:R-:W-:Y:S01]  /*22f30*/  FMUL R10, R4, UR8 ;  /* 0x00000008040a7c20 */ /* 0x000fe20008400000 */
[----:B------:R-:W-:Y:S02]  /*22f40*/  ULDC.64 UR8, c[0x0][0x628] ;  /* 0x00018a0000087ab9 */ /* 0x000fe40000000a00 */
[----:B------:R-:W0:Y:S08]  /*22f50*/  F2I.U32.TRUNC.NTZ R2, R2 ;  /* 0x0000000200027305 */ /* 0x000e30000020f000 */
[----:B------:R-:W2:Y:S01]  /*22f60*/  F2I.U32.TRUNC.NTZ R10, R10 ;  /* 0x0000000a000a7305 */ /* 0x000ea2000020f000 */
[----:B0-----:R-:W-:-:S02]  /*22f70*/  IMAD.MOV R4, RZ, RZ, -R2 ;  /* 0x000000ffff047224 */ /* 0x001fc400078e0a02 */
[----:B------:R-:W-:Y:S02]  /*22f80*/  IMAD.MOV.U32 R2, RZ, RZ, R14 ;  /* 0x000000ffff027224 */ /* 0x000fe400078e000e */
[----:B-1----:R-:W-:Y:S01]  /*22f90*/  IMAD R8, R3, R4, R8 ;  /* 0x0000000403087224 */ /* 0x002fe200078e0208 */
[----:B--2---:R-:W-:-:S05]  /*22fa0*/  IADD3 R3, -R10, RZ, RZ ;  /* 0x000000ff0a037210 */ /* 0x004fca0007ffe1ff */
[----:B---3--:R-:W-:Y:S01]  /*22fb0*/  @P1 IMAD R8, R12, R3, R5 ;  /* 0x000000030c081224 */ /* 0x008fe200078e0205 */
[----:B------:R-:W-:Y:S01]  /*22fc0*/  ISETP.NE.U32.AND P1, PT, RZ, UR8, PT ;  /* 0x00000008ff007c0c */ /* 0x000fe2000bf25070 */
[----:B------:R-:W-:-:S03]  /*22fd0*/  IMAD.MOV.U32 R3, RZ, RZ, R15 ;  /* 0x000000ffff037224 */ /* 0x000fc600078e000f */
[----:B------:R-:W-:-:S13]  /*22fe0*/  ISETP.NE.AND.EX P1, PT, RZ, UR9, PT, P1 ;  /* 0x00000009ff007c0c */ /* 0x000fda000bf25310 */
[----:B------:R-:W-:Y:S05]  /*22ff0*/  @!P1 BRA `(.L_x_554) ;  /* 0x0000000000289947 */ /* 0x000fea0003800000 */
[----:B------:R-:W-:Y:S02]  /*23000*/  ULDC UR10, c[0x0][0x634] ;  /* 0x00018d00000a7ab9 */ /* 0x000fe40000000800 */
[----:B------:R-:W-:-:S04]  /*23010*/  IADD3 R3, P1, R14, UR10, RZ ;  /* 0x0000000a0e037c10 */ /* 0x000fc8000ff3e0ff */
[----:B------:R-:W-:-:S05]  /*23020*/  IADD3.X R11, RZ, R15, RZ, P1, !PT ;  /* 0x0000000fff0b7210 */ /* 0x000fca0000ffe4ff */
[----:B------:R-:W-:-:S04]  /*23030*/  IMAD.WIDE.U32 R4, R11, UR8, RZ ;  /* 0x000000080b047c25 */ /* 0x000fc8000f8e00ff */
[----:B------:R-:W-:-:S04]  /*23040*/  IMAD.WIDE.U32 R4, P1, R3, UR9, R4 ;  /* 0x0000000903047c25 */ /* 0x000fc8000f820004 */
[----:B------:R-:W-:-:S04]  /*23050*/  IMAD.WIDE.U32 R2, R3, UR8, RZ ;  /* 0x0000000803027c25 */ /* 0x000fc8000f8e00ff */
[----:B------:R-:W-:Y:S01]  /*23060*/  IMAD.MOV.U32 R2, RZ, RZ, R5 ;  /* 0x000000ffff027224 */ /* 0x000fe200078e0005 */
[----:B------:R-:W-:Y:S01]  /*23070*/  IADD3 RZ, P3, R3, R4, RZ ;  /* 0x0000000403ff7210 */ /* 0x000fe20007f7e0ff */
[----:B------:R-:W-:-:S04]  /*23080*/  IMAD.X R3, RZ, RZ, RZ, P1 ;  /* 0x000000ffff037224 */ /* 0x000fc800008e06ff */
[----:B------:R-:W-:-:S08]  /*23090*/  IMAD.WIDE.U32.X R2, R11, UR9, R2, P3 ;  /* 0x000000090b027c25 */ /* 0x000fd000098e0402 */
.L_x_554:
[--C-:B------:R-:W-:Y:S01]  /*230a0*/  SHF.R.U64 R10, R2, UR11, R3.reuse ;  /* 0x0000000b020a7c19 */ /* 0x100fe20008001203 */
[----:B------:R-:W-:Y:S01]  /*230b0*/  ULDC.64 UR8, c[0x0][0x620] ;  /* 0x0001880000087ab9 */ /* 0x000fe20000000a00 */
[----:B------:R-:W-:Y:S01]  /*230c0*/  SHF.R.U32.HI R2, RZ, UR11, R3 ;  /* 0x0000000bff027c19 */ /* 0x000fe20008011603 */
[----:B------:R-:W-:Y:S01]  /*230d0*/  IMAD.MOV.U32 R3, RZ, RZ, R15 ;  /* 0x000000ffff037224 */ /* 0x000fe200078e000f */
[----:B------:R-:W-:Y:S01]  /*230e0*/  IADD3 R11, P1, RZ, -R10, RZ ;  /* 0x8000000aff0b7210 */ /* 0x000fe20007f3e0ff */
[----:B------:R-:W-:-:S03]  /*230f0*/  ULDC.64 UR10, c[0x0][0x640] ;  /* 0x00019000000a7ab9 */ /* 0x000fc60000000a00 */
[----:B------:R-:W-:Y:S02]  /*23100*/  IADD3.X R2, RZ, ~R2, RZ, P1, !PT ;  /* 0x80000002ff027210 */ /* 0x000fe40000ffe4ff */
[----:B------:R-:W-:-:S03]  /*23110*/  ISETP.NE.U32.AND P1, PT, RZ, UR10, PT ;  /* 0x0000000aff007c0c */ /* 0x000fc6000bf25070 */
[----:B------:R-:W-:Y:S01]  /*23120*/  IMAD R2, R2, UR8, RZ ;  /* 0x0000000802027c24 */ /* 0x000fe2000f8e02ff */
[----:B------:R-:W-:-:S03]  /*23130*/  ISETP.NE.AND.EX P1, PT, RZ, UR11, PT, P1 ;  /* 0x0000000bff007c0c */ /* 0x000fc6000bf25310 */
[----:B------:R-:W-:Y:S02]  /*23140*/  IMAD R5, R11, UR9, R2 ;  /* 0x000000090b057c24 */ /* 0x000fe4000f8e0202 */
[----:B------:R-:W-:-:S04]  /*23150*/  IMAD.MOV.U32 R2, RZ, RZ, R14 ;  /* 0x000000ffff027224 */ /* 0x000fc800078e000e */
[----:B------:R-:W-:Y:S01]  /*23160*/  IMAD.WIDE.U32 R2, R11, UR8, R2 ;  /* 0x000000080b027c25 */ /* 0x000fe2000f8e0002 */
[----:B------:R-:W-:-:S04]  /*23170*/  ULDC UR8, c[0x0][0x618] ;  /* 0x0001860000087ab9 */ /* 0x000fc80000000800 */
[----:B------:R-:W-:-:S04]  /*23180*/  IADD3 R3, R3, R5, RZ ;  /* 0x0000000503037210 */ /* 0x000fc80007ffe0ff */
[--C-:B------:R-:W-:Y:S02]  /*23190*/  SHF.R.U64 R11, R2, UR8, R3.reuse ;  /* 0x00000008020b7c19 */ /* 0x100fe40008001203 */
[----:B------:R-:W-:Y:S01]  /*231a0*/  SHF.R.U32.HI R2, RZ, UR8, R3 ;  /* 0x00000008ff027c19 */ /* 0x000fe20008011603 */
[----:B------:R-:W-:-:S03]  /*231b0*/  ULDC UR8, c[0x0][0x608] ;  /* 0x0001820000087ab9 */ /* 0x000fc60000000800 */
[--C-:B------:R-:W-:Y:S02]  /*231c0*/  SHF.R.U64 R12, R11, UR8, R2.reuse ;  /* 0x000000080b0c7c19 */ /* 0x100fe40008001202 */
[----:B------:R-:W-:Y:S01]  /*231d0*/  SHF.R.U32.HI R3, RZ, UR8, R2 ;  /* 0x00000008ff037c19 */ /* 0x000fe20008011602 */
[----:B------:R-:W-:-:S03]  /*231e0*/  ULDC UR8, c[0x0][0x658] ;  /* 0x0001960000087ab9 */ /* 0x000fc60000000800 */
[--C-:B------:R-:W-:Y:S02]  /*231f0*/  SHF.R.U64 R13, R12, UR8, R3.reuse ;  /* 0x000000080c0d7c19 */ /* 0x100fe40008001203 */
[----:B------:R-:W-:-:S03]  /*23200*/  SHF.R.U32.HI R15, RZ, UR8, R3 ;  /* 0x00000008ff0f7c19 */ /* 0x000fc60008011603 */
[----:B------:R-:W-:Y:S02]  /*23210*/  IMAD.MOV.U32 R2, RZ, RZ, R13 ;  /* 0x000000ffff027224 */ /* 0x000fe400078e000d */
[----:B------:R-:W-:Y:S01]  /*23220*/  IMAD.MOV.U32 R3, RZ, RZ, R15 ;  /* 0x000000ffff037224 */ /* 0x000fe200078e000f */
[----:B------:R-:W-:Y:S06]  /*23230*/  @!P1 BRA `(.L_x_555) ;  /* 0x0000000000289947 */ /* 0x000fec0003800000 */
        /* <DEDUP_REMOVED lines=10> */
.L_x_555:
[----:B------:R-:W-:Y:S01]  /*232e0*/  ULDC UR8, c[0x0][0x648] ;  /* 0x0001920000087ab9 */ /* 0x000fe20000000800 */
[----:B------:R-:W-:Y:S01]  /*232f0*/  LOP3.LUT R12, R12, UR6, RZ, 0xc0, !PT ;  /* 0x000000060c0c7c12 */ /* 0x000fe2000f8ec0ff */
[----:B------:R-:W-:Y:S01]  /*23300*/  UISETP.NE.AND UP0, UPT, UR39, URZ, UPT ;  /* 0x0000003f2700728c */ /* 0x000fe2000bf05270 */
[----:B------:R-:W-:Y:S01]  /*23310*/  SHF.R.U64 R3, R2, UR8, R3 ;  /* 0x0000000802037c19 */ /* 0x000fe20008001203 */
[----:B------:R-:W-:Y:S01]  /*23320*/  ULDC UR8, c[0x0][0x638] ;  /* 0x00018e0000087ab9 */ /* 0x000fe20000000800 */
[----:B------:R-:W-:Y:S02]  /*23330*/  IMAD.MOV.U32 R4, RZ, RZ, 0x1 ;  /* 0x00000001ff047424 */ /* 0x000fe400078e00ff */
[C---:B------:R-:W-:Y:S01]  /*23340*/  IADD3 R2, -R3.reuse, RZ, RZ ;  /* 0x000000ff03027210 */ /* 0x040fe20007ffe1ff */
[----:B------:R-:W-:Y:S01]  /*23350*/  IMAD R5, R3, UR5, R12 ;  /* 0x0000000503057c24 */ /* 0x000fe2000f8e020c */
[----:B------:R-:W-:Y:S02]  /*23360*/  PLOP3.LUT P1, PT, PT, PT, UP0, 0x40, 0x0 ;  /* 0x000000000000781c */ /* 0x000fe40003f2e808 */
[----:B------:R-:W-:Y:S01]  /*23370*/  PLOP3.LUT P3, PT, PT, PT, UP0, 0x40, 0x0 ;  /* 0x000000000000781c */ /* 0x000fe20003f6e808 */
[----:B------:R-:W-:Y:S01]  /*23380*/  IMAD R13, R2, UR8, R13 ;  /* 0x00000008020d7c24 */ /* 0x000fe2000f8e020d */
[----:B------:R-:W-:Y:S01]  /*23390*/  ULDC UR8, c[0x0][0x610] ;  /* 0x0001840000087ab9 */ /* 0x000fe20000000800 */
[----:B------:R-:W-:Y:S01]  /*233a0*/  LOP3.LUT R2, R11, UR4, RZ, 0xc0, !PT ;  /* 0x000000040b027c12 */ /* 0x000fe2000f8ec0ff */
[----:B------:R-:W-:Y:S01]  /*233b0*/  IMAD R8, R5, UR8, R8 ;  /* 0x0000000805087c24 */ /* 0x000fe2000f8e0208 */
[----:B------:R-:W-:-:S03]  /*233c0*/  ULDC UR8, c[0x0][0x600] ;  /* 0x0001800000087ab9 */ /* 0x000fc60000000800 */
[----:B------:R-:W-:-:S05]  /*233d0*/  IMAD R13, R13, UR8, R2 ;  /* 0x000000080d0d7c24 */ /* 0x000fca000f8e0202 */
[----:B------:R-:W-:Y:S02]  /*233e0*/  SEL R2, R13, R8, P1 ;  /* 0x000000080d027207 */ /* 0x000fe40000800000 */
[----:B------:R-:W-:-:S07]  /*233f0*/  SEL R3, R8, R13, P3 ;  /* 0x0000000d08037207 */ /* 0x000fce0001800000 */
.L_x_553:
[----:B------:R-:W-:Y:S05]  /*23400*/  BSYNC B1 ;  /* 0x0000000000017941 */ /* 0x000fea0003800000 */
.L_x_552:
[----:B------:R-:W-:-:S13]  /*23410*/  LOP3.LUT P1, RZ, R4, 0xff, RZ, 0xc0, !PT ;  /* 0x000000ff04ff7812 */ /* 0x000fda000782c0ff */
[----:B------:R-:W-:Y:S05]  /*23420*/  @P1 BRA `(.L_x_556) ;  /* 0xfffffff000f81947 */ /* 0x000fea000383ffff */
[----:B------:R-:W-:Y:S05]  /*23430*/  BSYNC B0 ;  /* 0x0000000000007941 */ /* 0x000fea0003800000 */
.L_x_544:
[----:B------:R-:W-:-:S03]  /*23440*/  UMOV UR8, 0xffffffff ;  /* 0xffffffff00087882 */ /* 0x000fc60000000000 */
[----:B------:R-:W-:Y:S05]  /*23450*/  BRA.DIV UR8, `(.L_x_557) ;  /* 0x0000000208f87947 */ /* 0x000fea000b800000 */
[----:B------:R-:W-:-:S13]  /*23460*/  ELECT P6, URZ, PT ;  /* 0x00000000003f782f */ /* 0x000fda00038c0000 */
.L_x_570:
[----:B------:R-:W-:Y:S04]  /*23470*/  BSSY B0, `(.L_x_558) ;  /* 0x0000023000007945 */ /* 0x000fe80003800000 */
[----:B------:R-:W-:Y:S05]  /*23480*/  @!P6 BRA `(.L_x_559) ;  /* 0x000000000084e947 */ /* 0x000fea0003800000 */
[----:B------:R-:W-:-:S04]  /*23490*/  ULOP3.LUT UR8, UR38, 0x2, URZ, 0xfc, !UPT ;  /* 0x0000000226087892 */ /* 0x000fc8000f8efc3f */
[----:B------:R-:W-:-:S06]  /*234a0*/  UISETP.NE.AND UP0, UPT, UR8, 0x3, UPT ;  /* 0x000000030800788c */ /* 0x000fcc000bf05270 */
[----:B------:R-:W-:-:S13]  /*234b0*/  PLOP3.LUT P0, PT, PT, PT, UP0, 0x80, 0x0 ;  /* 0x000000000000781c */ /* 0x000fda0003f0f008 */
[----:B------:R-:W-:Y:S05]  /*234c0*/  @!P0 BRA `(.L_x_560) ;  /* 0x0000000000048947 */ /* 0x000fea0003800000 */
[----:B------:R-:W-:Y:S01]  /*234d0*/  BPT.TRAP 0x1 ;  /* 0x000000040000795c */ /* 0x000fe20000300000 */
.L_x_560:
[----:B------:R-:W0:Y:S01]  /*234e0*/  S2R R3, SR_CgaCtaId ;  /* 0x0000000000037919 */ /* 0x000e220000008800 */
[----:B------:R-:W-:-:S04]  /*234f0*/  MOV R2, 0x400 ;  /* 0x0000040000027802 */ /* 0x000fc80000000f00 */
[----:B0-----:R-:W-:Y:S02]  /*23500*/  LEA R2, R3, R2, 0x18 ;  /* 0x0000000203027211 */ /* 0x001fe400078ec0ff */
[----:B------:R-:W-:-:S03]  /*23510*/  SHF.L.U32 R3, R0, 0x1f, RZ ;  /* 0x0000001f00037819 */ /* 0x000fc600000006ff */
[----:B------:R-:W-:-:S05]  /*23520*/  VIADD R2, R2, 0x18 ;  /* 0x0000001802027836 */ /* 0x000fca0000000000 */
[----:B------:R-:W-:-:S04]  /*23530*/  LEA R4, R7, R2, 0x3 ;  /* 0x0000000207047211 */ /* 0x000fc800078e18ff */
[----:B------:R-:W0:Y:S02]  /*23540*/  SYNCS.PHASECHK.TRANS64.TRYWAIT P0, [R4+URZ], R3 ;  /* 0x00000003040075a7 */ /* 0x000e24000800017f */
[----:B0-----:R-:W-:Y:S05]  /*23550*/  @!P0 BRA `(.L_x_561) ;  /* 0x0000000000d88947 */ /* 0x001fea0003800000 */
.L_x_571:
[----:B------:R-:W-:-:S05]  /*23560*/  VIADD R7, R7, 0x1 ;  /* 0x0000000107077836 */ /* 0x000fca0000000000 */
[----:B------:R-:W-:-:S04]  /*23570*/  ISETP.NE.AND P0, PT, R7, 0x3, PT ;  /* 0x000000030700780c */ /* 0x000fc80003f05270 */
[----:B0-----:R-:W-:Y:S02]  /*23580*/  SEL R3, RZ, 0x1, P0 ;  /* 0x00000001ff037807 */ /* 0x001fe40000000000 */
[----:B------:R-:W-:Y:S02]  /*23590*/  SEL R7, R7, RZ, P0 ;  /* 0x000000ff07077207 */ /* 0x000fe40000000000 */
[----:B------:R-:W-:-:S03]  /*235a0*/  LOP3.LUT R5, R0, R3, RZ, 0x3c, !PT ;  /* 0x0000000300057212 */ /* 0x000fc600078e3cff */
[----:B------:R-:W-:Y:S01]  /*235b0*/  IMAD R3, R7, 0x8, R2 ;  /* 0x0000000807037824 */ /* 0x000fe200078e0202 */
[----:B------:R-:W-:-:S04]  /*235c0*/  SHF.L.U32 R0, R5, 0x1f, RZ ;  /* 0x0000001f05007819 */ /* 0x000fc800000006ff */
[----:B------:R-:W0:Y:S02]  /*235d0*/  SYNCS.PHASECHK.TRANS64.TRYWAIT P0, [R3+URZ], R0 ;  /* 0x00000000030075a7 */ /* 0x000e24000800017f */
[----:B0-----:R-:W-:Y:S05]  /*235e0*/  @!P0 BRA `(.L_x_562) ;  /* 0x0000000000c88947 */ /* 0x001fea0003800000 */
.L_x_572:
[----:B0-----:R-:W-:-:S04]  /*235f0*/  IADD3 R0, R7, 0x1, RZ ;  /* 0x0000000107007810 */ /* 0x001fc80007ffe0ff */
[----:B------:R-:W-:-:S04]  /*23600*/  ISETP.NE.AND P0, PT, R0, 0x3, PT ;  /* 0x000000030000780c */ /* 0x000fc80003f05270 */
[----:B------:R-:W-:Y:S02]  /*23610*/  SEL R4, RZ, 0x1, P0 ;  /* 0x00000001ff047807 */ /* 0x000fe40000000000 */
[----:B------:R-:W-:Y:S02]  /*23620*/  SEL R3, R0, RZ, P0 ;  /* 0x000000ff00037207 */ /* 0x000fe40000000000 */
[----:B------:R-:W-:-:S03]  /*23630*/  LOP3.LUT R0, R5, R4, RZ, 0x3c, !PT ;  /* 0x0000000405007212 */ /* 0x000fc600078e3cff */
[----:B------:R-:W-:Y:S01]  /*23640*/  IMAD R3, R3, 0x8, R2 ;  /* 0x0000000803037824 */ /* 0x000fe200078e0202 */
[----:B------:R-:W-:-:S07]  /*23650*/  SHF.L.U32 R0, R0, 0x1f, RZ ;  /* 0x0000001f00007819 */ /* 0x000fce00000006ff */
.L_x_563:
[----:B0-----:R0:W1:Y:S02]  /*23660*/  SYNCS.PHASECHK.TRANS64.TRYWAIT P0, [R3+URZ], R0 ;  /* 0x00000000030075a7 */ /* 0x001064000800017f */
[----:B-1----:R-:W-:Y:S05]  /*23670*/  @!P0 NANOSLEEP.SYNCS 0x989680 ;  /* 0x009896800000895d */ /* 0x002fea0003900000 */
[----:B------:R-:W1:Y:S02]  /*23680*/  @!P0 SYNCS.PHASECHK.TRANS64 P0, [R3+URZ], R0 ;  /* 0x00000000030085a7 */ /* 0x000e64000800007f */
[----:B-1----:R-:W-:Y:S05]  /*23690*/  @!P0 BRA `(.L_x_563) ;  /* 0xfffffffc00f08947 */ /* 0x002fea000383ffff */
.L_x_559:
[----:B------:R-:W-:Y:S05]  /*236a0*/  BSYNC B0 ;  /* 0x0000000000007941 */ /* 0x000fea0003800000 */
.L_x_558:
[----:B------:R-:W-:Y:S05]  /*236b0*/  EXIT ;  /* 0x000000000000794d */ /* 0x000fea0003800000 */
.L_x_17:
[----:B-1----:R1:W4:Y:S02]  /*236c0*/  SYNCS.PHASECHK.TRANS64.TRYWAIT P1, [R3+URZ], R0 ;  /* 0x00000000030075a7 */ /* 0x002324000802017f */
[----:B----4-:R-:W-:Y:S05]  /*236d0*/  @!P1 NANOSLEEP.SYNCS 0x989680 ;  /* 0x009896800000995d */ /* 0x010fea0003900000 */
[----:B------:R-:W4:Y:S02]  /*236e0*/  @!P1 SYNCS.PHASECHK.TRANS64 P1, [R3+URZ], R0 ;  /* 0x00000000030095a7 */ /* 0x000f24000802007f */
[----:B----4-:R-:W-:Y:S05]  /*236f0*/  @!P1 BRA `(.L_x_17) ;  /* 0xfffffffc00f09947 */ /* 0x010fea000383ffff */
[----:B------:R-:W-:Y:S05]  /*23700*/  BRA `(.L_x_16) ;  /* 0xfffffddc003c7947 */ /* 0x000fea000383ffff */
.L_x_22:
[----:B-1----:R-:W-:-:S04]  /*23710*/  IMAD.U32 R4, RZ, RZ, UR10 ;  /* 0x0000000aff047e24 */ /* 0x002fc8000f8e00ff */
[----:B------:R1:W2:Y:S03]  /*23720*/  SYNCS.PHASECHK.TRANS64.TRYWAIT P1, [R4+URZ], R3 ;  /* 0x00000003040075a7 */ /* 0x0002a6000802017f */
[----:B--2---:R-:W-:Y:S05]  /*23730*/  @!P1 NANOSLEEP.SYNCS 0x989680 ;  /* 0x009896800000995d */ /* 0x004fea0003900000 */
[----:B------:R-:W2:Y:S02]  /*23740*/  @!P1 SYNCS.PHASECHK.TRANS64 P1, [R4+URZ], R3 ;  /* 0x00000003040095a7 */ /* 0x000ea4000802007f */
[----:B--2---:R-:W-:Y:S05]  /*23750*/  @!P1 BRA `(.L_x_22) ;  /* 0xfffffffc00ec9947 */ /* 0x004fea000383ffff */
[----:B------:R-:W-:Y:S05]  /*23760*/  BRA `(.L_x_21) ;  /* 0xfffffe5000ac7947 */ /* 0x000fea000383ffff */
.L_x_545:
[----:B------:R-:W-:Y:S01]  /*23770*/  BSSY B1, `(.L_x_564) ;  /* 0x0000006000017945 */ /* 0x000fe20003800000 */
[----:B------:R-:W-:-:S07]  /*23780*/  MOV R15, 0xffffffff ;  /* 0xffffffff000f7802 */ /* 0x000fce0000000f00 */
[----:B------:R-:W-:Y:S05]  /*23790*/  WARPSYNC.COLLECTIVE R15, `(.L_x_565) ;  /* 0x000000000f0c7348 */ /* 0x000fea0003c00000 */
[----:B------:R-:W-:Y:S02]  /*237a0*/  ELECT P6, UR62, PT ;  /* 0x00000000003e782f */ /* 0x000fe400038c0000 */
[----:B------:R-:W-:Y:S01]  /*237b0*/  MOV R14, UR62 ;  /* 0x0000003e000e7c02 */ /* 0x000fe20008000f00 */
[----:B------:R-:W-:Y:S10]  /*237c0*/  ENDCOLLECTIVE ;  /* 0x000000000000791b */ /* 0x000ff40003800000 */
.L_x_565:
[----:B------:R-:W-:Y:S05]  /*237d0*/  BSYNC B1 ;  /* 0x0000000000017941 */ /* 0x000fea0003800000 */
.L_x_564:
[----:B------:R-:W-:Y:S05]  /*237e0*/  BRA `(.L_x_566) ;  /* 0xfffffff000147947 */ /* 0x000fea000383ffff */
.L_x_548:
[----:B-1----:R1:W2:Y:S02]  /*237f0*/  SYNCS.PHASECHK.TRANS64.TRYWAIT P1, [R14+URZ+0x18], R11 ;  /* 0x0000180b0e0075a7 */ /* 0x0022a4000802017f */
[----:B--2---:R-:W-:Y:S05]  /*23800*/  @!P1 NANOSLEEP.SYNCS 0x989680 ;  /* 0x009896800000995d */ /* 0x004fea0003900000 */
[----:B------:R-:W2:Y:S02]  /*23810*/  @!P1 SYNCS.PHASECHK.TRANS64 P1, [R14+URZ+0x18], R11 ;  /* 0x0000180b0e0095a7 */ /* 0x000ea4000802007f */
[----:B--2---:R-:W-:Y:S05]  /*23820*/  @!P1 BRA `(.L_x_548) ;  /* 0xfffffffc00f09947 */ /* 0x004fea000383ffff */
[----:B------:R-:W-:Y:S05]  /*23830*/  BRA `(.L_x_567) ;  /* 0xfffffff000487947 */ /* 0x000fea000383ffff */
.L_x_557:
[----:B------:R-:W-:Y:S01]  /*23840*/  BSSY B0, `(.L_x_568) ;  /* 0x0000006000007945 */ /* 0x000fe20003800000 */
[----:B------:R-:W-:-:S07]  /*23850*/  IMAD.MOV.U32 R15, RZ, RZ, -0x1 ;  /* 0xffffffffff0f7424 */ /* 0x000fce00078e00ff */
[----:B------:R-:W-:Y:S05]  /*23860*/  WARPSYNC.COLLECTIVE R15, `(.L_x_569) ;  /* 0x000000000f0c7348 */ /* 0x000fea0003c00000 */
[----:B------:R-:W-:Y:S02]  /*23870*/  ELECT P6, UR62, PT ;  /* 0x00000000003e782f */ /* 0x000fe400038c0000 */
[----:B------:R-:W-:Y:S01]  /*23880*/  MOV R14, UR62 ;  /* 0x0000003e000e7c02 */ /* 0x000fe20008000f00 */
[----:B------:R-:W-:Y:S10]  /*23890*/  ENDCOLLECTIVE ;  /* 0x000000000000791b */ /* 0x000ff40003800000 */
.L_x_569:
[----:B------:R-:W-:Y:S05]  /*238a0*/  BSYNC B0 ;  /* 0x0000000000007941 */ /* 0x000fea0003800000 */
.L_x_568:
[----:B------:R-:W-:Y:S05]  /*238b0*/  BRA `(.L_x_570) ;  /* 0xfffffff800ec7947 */ /* 0x000fea000383ffff */
.L_x_561:
[----:B0-----:R0:W1:Y:S02]  /*238c0*/  SYNCS.PHASECHK.TRANS64.TRYWAIT P0, [R4+URZ], R3 ;  /* 0x00000003040075a7 */ /* 0x001064000800017f */
[----:B-1----:R-:W-:Y:S05]  /*238d0*/  @!P0 NANOSLEEP.SYNCS 0x989680 ;  /* 0x009896800000895d */ /* 0x002fea0003900000 */
[----:B------:R-:W1:Y:S02]  /*238e0*/  @!P0 SYNCS.PHASECHK.TRANS64 P0, [R4+URZ], R3 ;  /* 0x00000003040085a7 */ /* 0x000e64000800007f */
[----:B-1----:R-:W-:Y:S05]  /*238f0*/  @!P0 BRA `(.L_x_561) ;  /* 0xfffffffc00f08947 */ /* 0x002fea000383ffff */
[----:B------:R-:W-:Y:S05]  /*23900*/  BRA `(.L_x_571) ;  /* 0xfffffffc00147947 */ /* 0x000fea000383ffff */
.L_x_562:
[----:B0-----:R0:W1:Y:S02]  /*23910*/  SYNCS.PHASECHK.TRANS64.TRYWAIT P0, [R3+URZ], R0 ;  /* 0x00000000030075a7 */ /* 0x001064000800017f */
[----:B-1----:R-:W-:Y:S05]  /*23920*/  @!P0 NANOSLEEP.SYNCS 0x989680 ;  /* 0x009896800000895d */ /* 0x002fea0003900000 */
[----:B------:R-:W1:Y:S02]  /*23930*/  @!P0 SYNCS.PHASECHK.TRANS64 P0, [R3+URZ], R0 ;  /* 0x00000000030085a7 */ /* 0x000e64000800007f */
[----:B-1----:R-:W-:Y:S05]  /*23940*/  @!P0 BRA `(.L_x_562) ;  /* 0xfffffffc00f08947 */ /* 0x002fea000383ffff */
[----:B------:R-:W-:Y:S05]  /*23950*/  BRA `(.L_x_572) ;  /* 0xfffffffc00247947 */ /* 0x000fea000383ffff */
.L_x_573:
[----:B------:R-:W-:-:S00]  /*23960*/  BRA `(.L_x_573) ;  /* 0xfffffffc00fc7947 */ /* 0x000fc0000383ffff */
[----:B------:R-:W-:-:S00]  /*23970*/  NOP ;  /* 0x0000000000007918 */ /* 0x000fc00000000000 */
        /* <DEDUP_REMOVED lines=8> */
.L_x_574:


//--------------------- .nv.global.init           --------------------------
	.section	.nv.global.init,"aw",@progbits
.nv.global.init:
	.type		$str$22,@object
	.size		$str$22,($str$23 - $str$22)
$str$22:
        /*0000*/ 	.byte	0x6b, 0x5f, 0x74, 0x69, 0x6c, 0x65, 0x5f, 0x63, 0x6f, 0x75, 0x6e, 0x74, 0x20, 0x3e, 0x3d, 0x20
        /*0010*/ 	.byte	0x31, 0x00
	.type		$str$23,@object
	.size		$str$23,(__unnamed_1 - $str$23)
$str$23:
        /*0012*/ 	.byte	0x2f, 0x74, 0x6d, 0x70, 0x2f, 0x63, 0x75, 0x74, 0x6c, 0x61, 0x73, 0x73, 0x5f, 0x73, 0x77, 0x65
        /*0022*/ 	.byte	0x65, 0x70, 0x5f, 0x73, 0x72, 0x63, 0x2f, 0x69, 0x6e, 0x63, 0x6c, 0x75, 0x64, 0x65, 0x2f, 0x63
        /*0032*/ 	.byte	0x75, 0x74, 0x6c, 0x61, 0x73, 0x73, 0x2f, 0x67, 0x65, 0x6d, 0x6d, 0x2f, 0x63, 0x6f, 0x6c, 0x6c
        /*0042*/ 	.byte	0x65, 0x63, 0x74, 0x69, 0x76, 0x65, 0x2f, 0x73, 0x6d, 0x39, 0x30, 0x5f, 0x6d, 0x6d, 0x61, 0x5f
        /*0052*/ 	.byte	0x74, 0x6d, 0x61, 0x5f, 0x67, 0x6d, 0x6d, 0x61, 0x5f, 0x73, 0x73, 0x5f, 0x77, 0x61, 0x72, 0x70
        /*0062*/ 	.byte	0x73, 0x70, 0x65, 0x63, 0x69, 0x61, 0x6c, 0x69, 0x7a, 0x65, 0x64, 0x2e, 0x68, 0x70, 0x70, 0x00
	.type		__unnamed_1,@object
	.size		__unnamed_1,(.L_0 - __unnamed_1)
__unnamed_1:
        /* <DEDUP_REMOVED lines=181> */
        /*0bc2*/ 	.byte	0x64, 0x65, 0x6e, 0x74, 0x69, 0x74, 0x79, 0x5d, 0x00
.L_0:


//--------------------- .nv.shared._ZN7cutlass13device_kernelINS_4gemm6kernel13GemmUniversalIN4cute5tupleIJiiiiEEENS1_10collective13CollectiveMmaINS1_34MainloopSm90TmaGmmaWarpSpecializedILi3ENS5_IJNS4_1CILi1EEESB_SB_EEENS1_35KernelTmaWarpSpecializedCooperativeEEENS5_IJNSA_ILi256EEESF_NSA_ILi128EEEEEENS_10bfloat16_tENS5_IJlSB_lEEESI_SJ_NS4_8TiledMMAINS4_8MMA_AtomIJNS4_4SM904GMMA28MMA_64x256x16_F32BF16BF16_SSILNSN_5MajorE0ELSP_0ELNSN_7ScaleInE1ELSQ_1EEEEEENS4_6LayoutINS5_IJNSA_ILi2EEESB_SB_EEENS5_IJSB_NSA_ILi0EEESW_EEEEENS5_IJNS4_10UnderscoreESZ_SZ_EEEEENS4_13SM90_TMA_LOADENS4_14ComposedLayoutINS4_7SwizzleILi3ELi4ELi3EEENS4_18smem_ptr_flag_bitsILi16EEENST_INS5_IJNSA_ILi8EEENSA_ILi64EEEEEENS5_IJS19_SB_EEEEEEEvNS4_8identityES12_S1D_vS1E_EENS_8epilogue10collective6detail29Sm90TmaWarpSpecializedAdapterINS1H_15DefaultEpilogueISI_SJ_SJ_NS1G_6thread17LinearCombinationISI_Li1EffLNS1L_9ScaleType4KindE0ELNS_15FloatRoundStyleE2ESI_EENS1_15EpilogueDefaultEEEEEvvEEEEvNT_6ParamsE --------------------------
	.section	.nv.shared._ZN7cutlass13device_kernelINS_4gemm6kernel13GemmUniversalIN4cute5tupleIJiiiiEEENS1_10collective13CollectiveMmaINS1_34MainloopSm90TmaGmmaWarpSpecializedILi3ENS5_IJNS4_1CILi1EEESB_SB_EEENS1_35KernelTmaWarpSpecializedCooperativeEEENS5_IJNSA_ILi256EEESF_NSA_ILi128EEEEEENS_10bfloat16_tENS5_IJlSB_lEEESI_SJ_NS4_8TiledMMAINS4_8MMA_AtomIJNS4_4SM904GMMA28MMA_64x256x16_F32BF16BF16_SSILNSN_5MajorE0ELSP_0ELNSN_7ScaleInE1ELSQ_1EEEEEENS4_6LayoutINS5_IJNSA_ILi2EEESB_SB_EEENS5_IJSB_NSA_ILi0EEESW_EEEEENS5_IJNS4_10UnderscoreESZ_SZ_EEEEENS4_13SM90_TMA_LOADENS4_14ComposedLayoutINS4_7SwizzleILi3ELi4ELi3EEENS4_18smem_ptr_flag_bitsILi16EEENST_INS5_IJNSA_ILi8EEENSA_ILi64EEEEEENS5_IJS19_SB_EEEEEEEvNS4_8identityES12_S1D_vS1E_EENS_8epilogue10collective6detail29Sm90TmaWarpSpecializedAdapterINS1H_15DefaultEpilogueISI_SJ_SJ_NS1G_6thread17LinearCombinationISI_Li1EffLNS1L_9ScaleType4KindE0ELNS_15FloatRoundStyleE2ESI_EENS1_15EpilogueDefaultEEEEEvvEEEEvNT_6ParamsE,"aw",@nobits
	.sectionflags	@""
	.align	16
	.zero		1024


//--------------------- .nv.shared.reserved.0     --------------------------
	.section	.nv.shared.reserved.0,"aw",@nobits
	.weak		__nv_reservedSMEM_offset_0_alias
	.size		__nv_reservedSMEM_offset_0_alias, 0, 0
	.other		__nv_reservedSMEM_offset_0_alias,@"STO_CUDA_RESERVED_SHARED STV_DEFAULT"
__nv_reservedSMEM_offset_0_alias:
	.zero		0


//--------------------- .nv.global                --------------------------
	.section	.nv.global,"aw",@nobits
.nv.global:
	.type		_ZN39_INTERNAL_9376dcf0_4_k_cu_446d5c98_28034cute1_E,@object
	.size		_ZN39_INTERNAL_9376dcf0_4_k_cu_446d5c98_28034cute1_E,(_ZN39_INTERNAL_9376dcf0_4_k_cu_446d5c98_28034cuda3std3__45__cpo6cbeginE - _ZN39_INTERNAL_9376dcf0_4_k_cu_446d5c98_28034cute1_E)
_ZN39_INTERNAL_9376dcf0_4_k_cu_446d5c98_28034cute1_E:
	.zero		1
	.type		_ZN39_INTERNAL_9376dcf0_4_k_cu_446d5c98_28034cuda3std3__45__cpo6cbeginE,@object
	.size		_ZN39_INTERNAL_9376dcf0_4_k_cu_446d5c98_28034cuda3std3__45__cpo6cbeginE,(_ZN39_INTERNAL_9376dcf0_4_k_cu_446d5c98_28034cuda3std3__48in_placeE - _ZN39_INTERNAL_9376dcf0_4_k_cu_446d5c98_28034cuda3std3__45__cpo6cbeginE)
_ZN39_INTERNAL_9376dcf0_4_k_cu_446d5c98_28034cuda3std3__45__cpo6cbeginE:
	.zero		1
	.type		_ZN39_INTERNAL_9376dcf0_4_k_cu_446d5c98_28034cuda3std3__48in_placeE,@object
	.size		_ZN39_INTERNAL_9376dcf0_4_k_cu_446d5c98_28034cuda3std3__48in_placeE,(_ZN39_INTERNAL_9376dcf0_4_k_cu_446d5c98_28034cuda3std6ranges3__45__cpo9iter_moveE - _ZN39_INTERNAL_9376dcf0_4_k_cu_446d5c98_28034cuda3std3__48in_placeE)
_ZN39_INTERNAL_9376dcf0_4_k_cu_446d5c98_28034cuda3std3__48in_placeE:
	.zero		1
	.type		_ZN39_INTERNAL_9376dcf0_4_k_cu_446d5c98_28034cuda3std6ranges3__45__cpo9iter_moveE,@object
	.size		_ZN39_INTERNAL_9376dcf0_4_k_cu_446d5c98_28034cuda3std6ranges3__45__cpo9iter_moveE,(_ZN39_INTERNAL_9376dcf0_4_k_cu_446d5c98_28034cuda3std3__45__cpo5beginE - _ZN39_INTERNAL_9376dcf0_4_k_cu_446d5c98_28034cuda3std6ranges3__45__cpo9iter_moveE)
_ZN39_INTERNAL_9376dcf0_4_k_cu_446d5c98_28034cuda3std6ranges3__45__cpo9iter_moveE:
	.zero		1
	.type		_ZN39_INTERNAL_9376dcf0_4_k_cu_446d5c98_28034cuda3std3__45__cpo5beginE,@object
	.size		_ZN39_INTERNAL_9376dcf0_4_k_cu_446d5c98_28034cuda3std3__45__cpo5beginE,(_ZN39_INTERNAL_9376dcf0_4_k_cu_446d5c98_28034cuda3std3__441_GLOBAL__N__9376dcf0_4_k_cu_446d5c98_28036ignoreE - _ZN39_INTERNAL_9376dcf0_4_k_cu_446d5c98_28034cuda3std3__45__cpo5beginE)
_ZN39_INTERNAL_9376dcf0_4_k_cu_446d5c98_28034cuda3std3__45__cpo5beginE:
	.zero		1
	.type		_ZN39_INTERNAL_9376dcf0_4_k_cu_446d5c98_28034cuda3std3__441_GLOBAL__N__9376dcf0_4_k_cu_446d5c98_28036ignoreE,@object
	.size		_ZN39_INTERNAL_9376dcf0_4_k_cu_446d5c98_28034cuda3std3__441_GLOBAL__N__9376dcf0_4_k_cu_446d5c98_28036ignoreE,(_ZN39_INTERNAL_9376dcf0_4_k_cu_446d5c98_28034cute7productE - _ZN39_INTERNAL_9376dcf0_4_k_cu_446d5c98_28034cuda3std3__441_GLOBAL__N__9376dcf0_4_k_cu_446d5c98_28036ignoreE)
_ZN39_INTERNAL_9376dcf0_4_k_cu_446d5c98_28034cuda3std3__441_GLOBAL__N__9376dcf0_4_k_cu_446d5c98_28036ignoreE:
	.zero		1
	.type		_ZN39_INTERNAL_9376dcf0_4_k_cu_446d5c98_28034cute7productE,@object
	.size		_ZN39_INTERNAL_9376dcf0_4_k_cu_446d5c98_28034cute7productE,(_ZN39_INTERNAL_9376dcf0_4_k_cu_446d5c98_28034cuda3std3__45__cpo3endE - _ZN39_INTERNAL_9376dcf0_4_k_cu_446d5c98_28034cute7productE)
_ZN39_INTERNAL_9376dcf0_4_k_cu_446d5c98_28034cute7productE:
	.zero		1
	.type		_ZN39_INTERNAL_9376dcf0_4_k_cu_446d5c98_28034cuda3std3__45__cpo3endE,@object
	.size		_ZN39_INTERNAL_9376dcf0_4_k_cu_446d5c98_28034cuda3std3__45__cpo3endE,(_ZN39_INTERNAL_9376dcf0_4_k_cu_446d5c98_28034cuda3std3__419piecewise_constructE - _ZN39_INTERNAL_9376dcf0_4_k_cu_446d5c98_28034cuda3std3__45__cpo3endE)
_ZN39_INTERNAL_9376dcf0_4_k_cu_446d5c98_28034cuda3std3__45__cpo3endE:
	.zero		1
	.type		_ZN39_INTERNAL_9376dcf0_4_k_cu_446d5c98_28034cuda3std3__419piecewise_constructE,@object
	.size		_ZN39_INTERNAL_9376dcf0_4_k_cu_446d5c98_28034cuda3std3__419piecewise_constructE,(_ZN39_INTERNAL_9376dcf0_4_k_cu_446d5c98_28034cuda3std3__45__cpo4cendE - _ZN39_INTERNAL_9376dcf0_4_k_cu_446d5c98_28034cuda3std3__419piecewise_constructE)
_ZN39_INTERNAL_9376dcf0_4_k_cu_446d5c98_28034cuda3std3__419piecewise_constructE:
	.zero		1
	.type		_ZN39_INTERNAL_9376dcf0_4_k_cu_446d5c98_28034cuda3std3__45__cpo4cendE,@object
	.size		_ZN39_INTERNAL_9376dcf0_4_k_cu_446d5c98_28034cuda3std3__45__cpo4cendE,(_ZN39_INTERNAL_9376dcf0_4_k_cu_446d5c98_28034cuda3std6ranges3__45__cpo4swapE - _ZN39_INTERNAL_9376dcf0_4_k_cu_446d5c98_28034cuda3std3__45__cpo4cendE)
_ZN39_INTERNAL_9376dcf0_4_k_cu_446d5c98_28034cuda3std3__45__cpo4cendE:
	.zero		1
	.type		_ZN39_INTERNAL_9376dcf0_4_k_cu_446d5c98_28034cuda3std6ranges3__45__cpo4swapE,@object
	.size		_ZN39_INTERNAL_9376dcf0_4_k_cu_446d5c98_28034cuda3std6ranges3__45__cpo4swapE,(.L_8 - _ZN39_INTERNAL_9376dcf0_4_k_cu_446d5c98_28034cuda3std6ranges3__45__cpo4swapE)
_ZN39_INTERNAL_9376dcf0_4_k_cu_446d5c98_28034cuda3std6ranges3__45__cpo4swapE:
	.zero		1
.L_8:


//--------------------- .nv.constant0._ZN7cutlass13device_kernelINS_4gemm6kernel13GemmUniversalIN4cute5tupleIJiiiiEEENS1_10collective13CollectiveMmaINS1_34MainloopSm90TmaGmmaWarpSpecializedILi3ENS5_IJNS4_1CILi1EEESB_SB_EEENS1_35KernelTmaWarpSpecializedCooperativeEEENS5_IJNSA_ILi256EEESF_NSA_ILi128EEEEEENS_10bfloat16_tENS5_IJlSB_lEEESI_SJ_NS4_8TiledMMAINS4_8MMA_AtomIJNS4_4SM904GMMA28MMA_64x256x16_F32BF16BF16_SSILNSN_5MajorE0ELSP_0ELNSN_7ScaleInE1ELSQ_1EEEEEENS4_6LayoutINS5_IJNSA_ILi2EEESB_SB_EEENS5_IJSB_NSA_ILi0EEESW_EEEEENS5_IJNS4_10UnderscoreESZ_SZ_EEEEENS4_13SM90_TMA_LOADENS4_14ComposedLayoutINS4_7SwizzleILi3ELi4ELi3EEENS4_18smem_ptr_flag_bitsILi16EEENST_INS5_IJNSA_ILi8EEENSA_ILi64EEEEEENS5_IJS19_SB_EEEEEEEvNS4_8identityES12_S1D_vS1E_EENS_8epilogue10collective6detail29Sm90TmaWarpSpecializedAdapterINS1H_15DefaultEpilogueISI_SJ_SJ_NS1G_6thread17LinearCombinationISI_Li1EffLNS1L_9ScaleType4KindE0ELNS_15FloatRoundStyleE2ESI_EENS1_15EpilogueDefaultEEEEEvvEEEEvNT_6ParamsE --------------------------
	.section	.nv.constant0._ZN7cutlass13device_kernelINS_4gemm6kernel13GemmUniversalIN4cute5tupleIJiiiiEEENS1_10collective13CollectiveMmaINS1_34MainloopSm90TmaGmmaWarpSpecializedILi3ENS5_IJNS4_1CILi1EEESB_SB_EEENS1_35KernelTmaWarpSpecializedCooperativeEEENS5_IJNSA_ILi256EEESF_NSA_ILi128EEEEEENS_10bfloat16_tENS5_IJlSB_lEEESI_SJ_NS4_8TiledMMAINS4_8MMA_AtomIJNS4_4SM904GMMA28MMA_64x256x16_F32BF16BF16_SSILNSN_5MajorE0ELSP_0ELNSN_7ScaleInE1ELSQ_1EEEEEENS4_6LayoutINS5_IJNSA_ILi2EEESB_SB_EEENS5_IJSB_NSA_ILi0EEESW_EEEEENS5_IJNS4_10UnderscoreESZ_SZ_EEEEENS4_13SM90_TMA_LOADENS4_14ComposedLayoutINS4_7SwizzleILi3ELi4ELi3EEENS4_18smem_ptr_flag_bitsILi16EEENST_INS5_IJNSA_ILi8EEENSA_ILi64EEEEEENS5_IJS19_SB_EEEEEEEvNS4_8identityES12_S1D_vS1E_EENS_8epilogue10collective6detail29Sm90TmaWarpSpecializedAdapterINS1H_15DefaultEpilogueISI_SJ_SJ_NS1G_6thread17LinearCombinationISI_Li1EffLNS1L_9ScaleType4KindE0ELNS_15FloatRoundStyleE2ESI_EENS1_15EpilogueDefaultEEEEEvvEEEEvNT_6ParamsE,"a",@progbits
	.sectionflags	@""
	.align	4
.nv.constant0._ZN7cutlass13device_kernelINS_4gemm6kernel13GemmUniversalIN4cute5tupleIJiiiiEEENS1_10collective13CollectiveMmaINS1_34MainloopSm90TmaGmmaWarpSpecializedILi3ENS5_IJNS4_1CILi1EEESB_SB_EEENS1_35KernelTmaWarpSpecializedCooperativeEEENS5_IJNSA_ILi256EEESF_NSA_ILi128EEEEEENS_10bfloat16_tENS5_IJlSB_lEEESI_SJ_NS4_8TiledMMAINS4_8MMA_AtomIJNS4_4SM904GMMA28MMA_64x256x16_F32BF16BF16_SSILNSN_5MajorE0ELSP_0ELNSN_7ScaleInE1ELSQ_1EEEEEENS4_6LayoutINS5_IJNSA_ILi2EEESB_SB_EEENS5_IJSB_NSA_ILi0EEESW_EEEEENS5_IJNS4_10UnderscoreESZ_SZ_EEEEENS4_13SM90_TMA_LOADENS4_14ComposedLayoutINS4_7SwizzleILi3ELi4ELi3EEENS4_18smem_ptr_flag_bitsILi16EEENST_INS5_IJNSA_ILi8EEENSA_ILi64EEEEEENS5_IJS19_SB_EEEEEEEvNS4_8identityES12_S1D_vS1E_EENS_8epilogue10collective6detail29Sm90TmaWarpSpecializedAdapterINS1H_15DefaultEpilogueISI_SJ_SJ_NS1G_6thread17LinearCombinationISI_Li1EffLNS1L_9ScaleType4KindE0ELNS_15FloatRoundStyleE2ESI_EENS1_15EpilogueDefaultEEEEEvvEEEEvNT_6ParamsE:
	.zero		1664


//--------------------- SYMBOLS --------------------------

	.type		.nv.reservedSmem.offset0,@object
	.size		.nv.reservedSmem.offset0,0x4
	.type		__assertfail,@function
